// auto-generated by cutlass_sweep.gemm — config: {"arch": "sm_90", "cluster_m": 1, "cluster_n": 8, "dtype": "fp16", "dtype_b": "fp16", "layout": "nt", "stages": 0, "tile_k": 32, "tile_m": 128, "tile_n": 256}
#include "cutlass/cutlass.h"
#include "cutlass/gemm/collective/collective_builder.hpp"
#include "cutlass/gemm/device/gemm_universal_adapter.h"
#include "cutlass/gemm/kernel/gemm_universal.hpp"
#include "cutlass/epilogue/collective/collective_builder.hpp"

using ElemA = cutlass::half_t;
using ElemB = cutlass::half_t;
using ElemCD = cutlass::half_t;
using Acc  = float;
using TileShape    = cute::Shape<cute::_128, cute::_256, cute::_32>;
using ClusterShape = cute::Shape<cute::_1, cute::_8, cute::_1>;

using CollectiveEpilogue = typename cutlass::epilogue::collective::CollectiveBuilder<
    cutlass::arch::Sm90, cutlass::arch::OpClassTensorOp,
    TileShape, ClusterShape,
    cutlass::epilogue::collective::EpilogueTileAuto,
    Acc, Acc,
    ElemCD, cutlass::layout::RowMajor, 128 / cutlass::sizeof_bits<ElemCD>::value,
    ElemCD, cutlass::layout::RowMajor, 128 / cutlass::sizeof_bits<ElemCD>::value,
    cutlass::epilogue::collective::EpilogueScheduleAuto
  >::CollectiveOp;

using CollectiveMainloop = typename cutlass::gemm::collective::CollectiveBuilder<
    cutlass::arch::Sm90, cutlass::arch::OpClassTensorOp,
    ElemA, cutlass::layout::RowMajor, 128 / cutlass::sizeof_bits<ElemA>::value,
    ElemB, cutlass::layout::ColumnMajor, 128 / cutlass::sizeof_bits<ElemB>::value,
    Acc,
    TileShape, ClusterShape,
    cutlass::gemm::collective::StageCountAutoCarveout<static_cast<int>(sizeof(typename CollectiveEpilogue::SharedStorage))>,
    cutlass::gemm::collective::KernelScheduleAuto
  >::CollectiveOp;

using GemmKernel = cutlass::gemm::kernel::GemmUniversal<
    cute::Shape<int,int,int,int>,
    CollectiveMainloop,
    CollectiveEpilogue
>;
using Gemm = cutlass::gemm::device::GemmUniversalAdapter<GemmKernel>;

// Force the device kernel symbol into the cubin without needing a host main.
auto* _anchor = &cutlass::device_kernel<GemmKernel>;


// ===== COMPILED SASS (sm_90a) =====

	.target	sm_90a

	.elftype	@"ET_EXEC"


//--------------------- .note.nv.tkinfo           --------------------------
	.section	.note.nv.tkinfo,"",@"SHT_NOTE"
	.sectionflags	@"SHF_NOTE_NV_TKINFO"
	.tkinfo
        /*0018*/ 	.word	0x00000002
        /*0030*/ 	.string	""
        /*0030*/ 	.string	"ptxas"
        /*0030*/ 	.string	"Cuda compilation tools, release 13.0, V13.0.88"
        /*0030*/ 	.string	"Build cuda_13.0.r13.0/compiler.36424714_0"
        /*0030*/ 	.string	"-arch sm_90a -m 64 "



//--------------------- .note.nv.cuinfo           --------------------------
	.section	.note.nv.cuinfo,"",@"SHT_NOTE"
	.sectionflags	@"SHF_NOTE_NV_CUINFO"
        /*0018*/ 	.short	0x0002
        /*001a*/ 	.short	0x005a
        /*001c*/ 	.short	0x0082
	.zero		2


//--------------------- .nv.info                  --------------------------
	.section	.nv.info,"",@"SHT_CUDA_INFO"
	.align	4


	//----- nvinfo : EIATTR_REGCOUNT
	.align		4
        /*0000*/ 	.byte	0x04, 0x2f
        /*0002*/ 	.short	(.L_15 - .L_14)
	.align		4
.L_14:
        /*0004*/ 	.word	index@(_ZN7cutlass13device_kernelINS_4gemm6kernel13GemmUniversalIN4cute5tupleIJiiiiEEENS1_10collective13CollectiveMmaINS1_34MainloopSm90TmaGmmaWarpSpecializedILi9ENS5_IJNS4_1CILi1EEENSA_ILi8EEESB_EEENS1_35KernelTmaWarpSpecializedCooperativeEEENS5_IJNSA_ILi128EEENSA_ILi256EEENSA_ILi32EEEEEENS_6half_tENS5_IJlSB_lEEESK_SL_NS4_8TiledMMAINS4_8MMA_AtomIJNS4_4SM904GMMA26MMA_64x256x16_F32F16F16_SSILNSP_5MajorE0ELSR_0ELNSP_7ScaleInE1ELSS_1EEEEEENS4_6LayoutINS5_IJNSA_ILi2EEESB_SB_EEENS5_IJSB_NSA_ILi0EEESY_EEEEENS5_IJNS4_10UnderscoreES11_S11_EEEEENS4_23SM90_TMA_LOAD_MULTICASTENS4_14ComposedLayoutINS4_7SwizzleILi2ELi4ELi3EEENS4_18smem_ptr_flag_bitsILi16EEENSV_INS5_IJSC_SI_EEENS5_IJSI_SB_EEEEEEEvNS4_8identityENS4_13SM90_TMA_LOADES1D_vS1E_EENS_8epilogue10collective6detail29Sm90TmaWarpSpecializedAdapterINS1I_15DefaultEpilogueISK_SL_SL_NS1H_6thread17LinearCombinationISK_Li1EffLNS1M_9ScaleType4KindE0ELNS_15FloatRoundStyleE2ESK_EENS1_15EpilogueDefaultEEEEEvvEEEEvNT_6ParamsE)
        /*0008*/ 	.word	0x000000a8


	//----- nvinfo : EIATTR_FRAME_SIZE
	.align		4
.L_15:
        /*000c*/ 	.byte	0x04, 0x11
        /*000e*/ 	.short	(.L_17 - .L_16)
	.align		4
.L_16:
        /*0010*/ 	.word	index@(_ZN7cutlass13device_kernelINS_4gemm6kernel13GemmUniversalIN4cute5tupleIJiiiiEEENS1_10collective13CollectiveMmaINS1_34MainloopSm90TmaGmmaWarpSpecializedILi9ENS5_IJNS4_1CILi1EEENSA_ILi8EEESB_EEENS1_35KernelTmaWarpSpecializedCooperativeEEENS5_IJNSA_ILi128EEENSA_ILi256EEENSA_ILi32EEEEEENS_6half_tENS5_IJlSB_lEEESK_SL_NS4_8TiledMMAINS4_8MMA_AtomIJNS4_4SM904GMMA26MMA_64x256x16_F32F16F16_SSILNSP_5MajorE0ELSR_0ELNSP_7ScaleInE1ELSS_1EEEEEENS4_6LayoutINS5_IJNSA_ILi2EEESB_SB_EEENS5_IJSB_NSA_ILi0EEESY_EEEEENS5_IJNS4_10UnderscoreES11_S11_EEEEENS4_23SM90_TMA_LOAD_MULTICASTENS4_14ComposedLayoutINS4_7SwizzleILi2ELi4ELi3EEENS4_18smem_ptr_flag_bitsILi16EEENSV_INS5_IJSC_SI_EEENS5_IJSI_SB_EEEEEEEvNS4_8identityENS4_13SM90_TMA_LOADES1D_vS1E_EENS_8epilogue10collective6detail29Sm90TmaWarpSpecializedAdapterINS1I_15DefaultEpilogueISK_SL_SL_NS1H_6thread17LinearCombinationISK_Li1EffLNS1M_9ScaleType4KindE0ELNS_15FloatRoundStyleE2ESK_EENS1_15EpilogueDefaultEEEEEvvEEEEvNT_6ParamsE)
        /*0014*/ 	.word	0x00000000


	//----- nvinfo : EIATTR_MIN_STACK_SIZE
	.align		4
.L_17:
        /*0018*/ 	.byte	0x04, 0x12
        /*001a*/ 	.short	(.L_19 - .L_18)
	.align		4
.L_18:
        /*001c*/ 	.word	index@(_ZN7cutlass13device_kernelINS_4gemm6kernel13GemmUniversalIN4cute5tupleIJiiiiEEENS1_10collective13CollectiveMmaINS1_34MainloopSm90TmaGmmaWarpSpecializedILi9ENS5_IJNS4_1CILi1EEENSA_ILi8EEESB_EEENS1_35KernelTmaWarpSpecializedCooperativeEEENS5_IJNSA_ILi128EEENSA_ILi256EEENSA_ILi32EEEEEENS_6half_tENS5_IJlSB_lEEESK_SL_NS4_8TiledMMAINS4_8MMA_AtomIJNS4_4SM904GMMA26MMA_64x256x16_F32F16F16_SSILNSP_5MajorE0ELSR_0ELNSP_7ScaleInE1ELSS_1EEEEEENS4_6LayoutINS5_IJNSA_ILi2EEESB_SB_EEENS5_IJSB_NSA_ILi0EEESY_EEEEENS5_IJNS4_10UnderscoreES11_S11_EEEEENS4_23SM90_TMA_LOAD_MULTICASTENS4_14ComposedLayoutINS4_7SwizzleILi2ELi4ELi3EEENS4_18smem_ptr_flag_bitsILi16EEENSV_INS5_IJSC_SI_EEENS5_IJSI_SB_EEEEEEEvNS4_8identityENS4_13SM90_TMA_LOADES1D_vS1E_EENS_8epilogue10collective6detail29Sm90TmaWarpSpecializedAdapterINS1I_15DefaultEpilogueISK_SL_SL_NS1H_6thread17LinearCombinationISK_Li1EffLNS1M_9ScaleType4KindE0ELNS_15FloatRoundStyleE2ESK_EENS1_15EpilogueDefaultEEEEEvvEEEEvNT_6ParamsE)
        /*0020*/ 	.word	0x00000000
.L_19:


//--------------------- .nv.compat                --------------------------
	.section	.nv.compat,"",@"SHT_CUDA_COMPAT_INFO"
	.align	4
        /*0000*/ 	.byte	0x02, 0x09, 0x01, 0x00, 0x02, 0x02, 0x04, 0x00, 0x02, 0x05, 0x05, 0x00, 0x03, 0x07, 0x01, 0x01
        /*0010*/ 	.byte	0x02, 0x03, 0x01, 0x00, 0x02, 0x06, 0x01, 0x00, 0x04, 0x0b, 0x08, 0x00, 0x00, 0x00, 0x00, 0x00
        /*0020*/ 	.byte	0x00, 0x00, 0x00, 0x00


//--------------------- .nv.info._ZN7cutlass13device_kernelINS_4gemm6kernel13GemmUniversalIN4cute5tupleIJiiiiEEENS1_10collective13CollectiveMmaINS1_34MainloopSm90TmaGmmaWarpSpecializedILi9ENS5_IJNS4_1CILi1EEENSA_ILi8EEESB_EEENS1_35KernelTmaWarpSpecializedCooperativeEEENS5_IJNSA_ILi128EEENSA_ILi256EEENSA_ILi32EEEEEENS_6half_tENS5_IJlSB_lEEESK_SL_NS4_8TiledMMAINS4_8MMA_AtomIJNS4_4SM904GMMA26MMA_64x256x16_F32F16F16_SSILNSP_5MajorE0ELSR_0ELNSP_7ScaleInE1ELSS_1EEEEEENS4_6LayoutINS5_IJNSA_ILi2EEESB_SB_EEENS5_IJSB_NSA_ILi0EEESY_EEEEENS5_IJNS4_10UnderscoreES11_S11_EEEEENS4_23SM90_TMA_LOAD_MULTICASTENS4_14ComposedLayoutINS4_7SwizzleILi2ELi4ELi3EEENS4_18smem_ptr_flag_bitsILi16EEENSV_INS5_IJSC_SI_EEENS5_IJSI_SB_EEEEEEEvNS4_8identityENS4_13SM90_TMA_LOADES1D_vS1E_EENS_8epilogue10collective6detail29Sm90TmaWarpSpecializedAdapterINS1I_15DefaultEpilogueISK_SL_SL_NS1H_6thread17LinearCombinationISK_Li1EffLNS1M_9ScaleType4KindE0ELNS_15FloatRoundStyleE2ESK_EENS1_15EpilogueDefaultEEEEEvvEEEEvNT_6ParamsE --------------------------
	.section	.nv.info._ZN7cutlass13device_kernelINS_4gemm6kernel13GemmUniversalIN4cute5tupleIJiiiiEEENS1_10collective13CollectiveMmaINS1_34MainloopSm90TmaGmmaWarpSpecializedILi9ENS5_IJNS4_1CILi1EEENSA_ILi8EEESB_EEENS1_35KernelTmaWarpSpecializedCooperativeEEENS5_IJNSA_ILi128EEENSA_ILi256EEENSA_ILi32EEEEEENS_6half_tENS5_IJlSB_lEEESK_SL_NS4_8TiledMMAINS4_8MMA_AtomIJNS4_4SM904GMMA26MMA_64x256x16_F32F16F16_SSILNSP_5MajorE0ELSR_0ELNSP_7ScaleInE1ELSS_1EEEEEENS4_6LayoutINS5_IJNSA_ILi2EEESB_SB_EEENS5_IJSB_NSA_ILi0EEESY_EEEEENS5_IJNS4_10UnderscoreES11_S11_EEEEENS4_23SM90_TMA_LOAD_MULTICASTENS4_14ComposedLayoutINS4_7SwizzleILi2ELi4ELi3EEENS4_18smem_ptr_flag_bitsILi16EEENSV_INS5_IJSC_SI_EEENS5_IJSI_SB_EEEEEEEvNS4_8identityENS4_13SM90_TMA_LOADES1D_vS1E_EENS_8epilogue10collective6detail29Sm90TmaWarpSpecializedAdapterINS1I_15DefaultEpilogueISK_SL_SL_NS1H_6thread17LinearCombinationISK_Li1EffLNS1M_9ScaleType4KindE0ELNS_15FloatRoundStyleE2ESK_EENS1_15EpilogueDefaultEEEEEvvEEEEvNT_6ParamsE,"",@"SHT_CUDA_INFO"
	.sectionflags	@""
	.align	4


	//----- nvinfo : EIATTR_CUDA_API_VERSION
	.align		4
        /*0000*/ 	.byte	0x04, 0x37
        /*0002*/ 	.short	(.L_21 - .L_20)
.L_20:
        /*0004*/ 	.word	0x00000082


	//----- nvinfo : EIATTR_KPARAM_INFO
	.align		4
.L_21:
        /*0008*/ 	.byte	0x04, 0x17
        /*000a*/ 	.short	(.L_23 - .L_22)
.L_22:
        /*000c*/ 	.word	0x00000000
        /*0010*/ 	.short	0x0000
        /*0012*/ 	.short	0x0070
        /*0014*/ 	.byte	0x00, 0xf0, 0x01, 0x10


	//----- nvinfo : EIATTR_SPARSE_MMA_MASK
	.align		4
.L_23:
        /*0018*/ 	.byte	0x03, 0x50
        /*001a*/ 	.short	0x0000


	//----- nvinfo : EIATTR_MAXREG_COUNT
	.align		4
        /*001c*/ 	.byte	0x03, 0x1b
        /*001e*/ 	.short	0x00a8


	//----- nvinfo : EIATTR_NUM_BARRIERS
	.align		4
        /*0020*/ 	.byte	0x02, 0x4c
        /*0022*/ 	.byte	0x01
	.zero		1


	//----- nvinfo : EIATTR_EXTERNS
	.align		4
        /*0024*/ 	.byte	0x04, 0x0f
        /*0026*/ 	.short	(.L_25 - .L_24)


	//   ....[0]....
	.align		4
.L_24:
        /*0028*/ 	.word	index@(__assertfail)


	//----- nvinfo : EIATTR_MERCURY_ISA_VERSION
	.align		4
.L_25:
        /*002c*/ 	.byte	0x03, 0x5f
        /*002e*/ 	.short	0x0101


	//----- nvinfo : EIATTR_INT_WARP_WIDE_INSTR_OFFSETS
	.align		4
        /*0030*/ 	.byte	0x04, 0x31
        /*0032*/ 	.short	(.L_27 - .L_26)


	//   ....[0]....
.L_26:
        /*0034*/ 	.word	0x00000540


	//   ....[1]....
        /*0038*/ 	.word	0x00000560


	//   ....[2]....
        /*003c*/ 	.word	0x00000710


	//----- nvinfo : EIATTR_COOP_GROUP_MASK_REGIDS
	.align		4
.L_27:
        /*0040*/ 	.byte	0x04, 0x29
        /*0042*/ 	.short	(.L_29 - .L_28)


	//   ....[0]....
.L_28:
        /*0044*/ 	.word	0xffffffff


	//   ....[1]....
        /*0048*/ 	.word	0xffffffff


	//   ....[2]....
        /*004c*/ 	.word	0xffffffff


	//   ....[3]....
        /*0050*/ 	.word	0xffffffff


	//   ....[4]....
        /*0054*/ 	.word	0xffffffff


	//   ....[5]....
        /*0058*/ 	.word	0xffffffff


	//----- nvinfo : EIATTR_COOP_GROUP_INSTR_OFFSETS
	.align		4
.L_29:
        /*005c*/ 	.byte	0x04, 0x28
        /*005e*/ 	.short	(.L_31 - .L_30)


	//   ....[0]....
.L_30:
        /*0060*/ 	.word	0x00000060


	//   ....[1]....
        /*0064*/ 	.word	0x00000070


	//   ....[2]....
        /*0068*/ 	.word	0x00000130


	//   ....[3]....
        /*006c*/ 	.word	0x00000390


	//   ....[4]....
        /*0070*/ 	.word	0x00000850


	//   ....[5]....
        /*0074*/ 	.word	0x000012a0


	//----- nvinfo : EIATTR_REG_RECONFIG
	.align		4
.L_31:
        /*0078*/ 	.byte	0x01, 0x54
	.zero		2


	//----- nvinfo : EIATTR_SYSCALL_OFFSETS
	.align		4
        /*007c*/ 	.byte	0x04, 0x46
        /*007e*/ 	.short	(.L_33 - .L_32)


	//   ....[0]....
.L_32:
        /*0080*/ 	.word	0x00001460


	//----- nvinfo : EIATTR_MBARRIER_INSTR_OFFSETS
	.align		4
.L_33:
        /*0084*/ 	.byte	0x04, 0x39
        /*0086*/ 	.short	(.L_35 - .L_34)


	//   ....[0]....
.L_34:
        /*0088*/ 	.word	0x00000250
        /*008c*/ 	.word	0x000000ff
        /*0090*/ 	.word	0x00000000
        /*0094*/ 	.short	0x0100
        /*0096*/ 	.byte	0x08
	.zero		1


	//   ....[1]....
        /*0098*/ 	.word	0x00000260
        /*009c*/ 	.word	0x000000ff
        /*00a0*/ 	.word	0x00000048
        /*00a4*/ 	.short	0x0100
        /*00a6*/ 	.byte	0x08
	.zero		1


	//   ....[2]....
        /*00a8*/ 	.word	0x00000270
        /*00ac*/ 	.word	0x000000ff
        /*00b0*/ 	.word	0x00000008
        /*00b4*/ 	.short	0x0100
        /*00b6*/ 	.byte	0x08
	.zero		1


	//   ....[3]....
        /*00b8*/ 	.word	0x00000280
        /*00bc*/ 	.word	0x000000ff
        /*00c0*/ 	.word	0x00000050
        /*00c4*/ 	.short	0x0100
        /*00c6*/ 	.byte	0x08
	.zero		1


	//   ....[4]....
        /*00c8*/ 	.word	0x00000290
        /*00cc*/ 	.word	0x000000ff
        /*00d0*/ 	.word	0x00000010
        /*00d4*/ 	.short	0x0100
        /*00d6*/ 	.byte	0x08
	.zero		1


	//   ....[5]....
        /*00d8*/ 	.word	0x000002a0
        /*00dc*/ 	.word	0x000000ff
        /*00e0*/ 	.word	0x00000058
        /*00e4*/ 	.short	0x0100
        /*00e6*/ 	.byte	0x08
	.zero		1


	//   ....[6]....
        /*00e8*/ 	.word	0x000002b0
        /*00ec*/ 	.word	0x000000ff
        /*00f0*/ 	.word	0x00000018
        /*00f4*/ 	.short	0x0100
        /*00f6*/ 	.byte	0x08
	.zero		1


	//   ....[7]....
        /*00f8*/ 	.word	0x000002c0
        /*00fc*/ 	.word	0x000000ff
        /*0100*/ 	.word	0x00000060
        /*0104*/ 	.short	0x0100
        /*0106*/ 	.byte	0x08
	.zero		1


	//   ....[8]....
        /*0108*/ 	.word	0x000002d0
        /*010c*/ 	.word	0x000000ff
        /*0110*/ 	.word	0x00000020
        /*0114*/ 	.short	0x0100
        /*0116*/ 	.byte	0x08
	.zero		1


	//   ....[9]....
        /*0118*/ 	.word	0x000002e0
        /*011c*/ 	.word	0x000000ff
        /*0120*/ 	.word	0x00000068
        /*0124*/ 	.short	0x0100
        /*0126*/ 	.byte	0x08
	.zero		1


	//   ....[10]....
        /*0128*/ 	.word	0x000002f0
        /*012c*/ 	.word	0x000000ff
        /*0130*/ 	.word	0x00000028
        /*0134*/ 	.short	0x0100
        /*0136*/ 	.byte	0x08
	.zero		1


	//   ....[11]....
        /*0138*/ 	.word	0x00000300
        /*013c*/ 	.word	0x000000ff
        /*0140*/ 	.word	0x00000070
        /*0144*/ 	.short	0x0100
        /*0146*/ 	.byte	0x08
	.zero		1


	//   ....[12]....
        /*0148*/ 	.word	0x00000310
        /*014c*/ 	.word	0x000000ff
        /*0150*/ 	.word	0x00000030
        /*0154*/ 	.short	0x0100
        /*0156*/ 	.byte	0x08
	.zero		1


	//   ....[13]....
        /*0158*/ 	.word	0x00000320
        /*015c*/ 	.word	0x000000ff
        /*0160*/ 	.word	0x00000078
        /*0164*/ 	.short	0x0100
        /*0166*/ 	.byte	0x08
	.zero		1


	//   ....[14]....
        /*0168*/ 	.word	0x00000330
        /*016c*/ 	.word	0x000000ff
        /*0170*/ 	.word	0x00000038
        /*0174*/ 	.short	0x0100
        /*0176*/ 	.byte	0x08
	.zero		1


	//   ....[15]....
        /*0178*/ 	.word	0x00000340
        /*017c*/ 	.word	0x000000ff
        /*0180*/ 	.word	0x00000080
        /*0184*/ 	.short	0x0100
        /*0186*/ 	.byte	0x08
	.zero		1


	//   ....[16]....
        /*0188*/ 	.word	0x00000350
        /*018c*/ 	.word	0x000000ff
        /*0190*/ 	.word	0x00000040
        /*0194*/ 	.short	0x0100
        /*0196*/ 	.byte	0x08
	.zero		1


	//   ....[17]....
        /*0198*/ 	.word	0x00000360
        /*019c*/ 	.word	0x000000ff
        /*01a0*/ 	.word	0x00000088
        /*01a4*/ 	.short	0x0100
        /*01a6*/ 	.byte	0x08
	.zero		1


	//   ....[18]....
        /*01a8*/ 	.word	0x00000790
        /*01ac*/ 	.word	0x000000ff
        /*01b0*/ 	.word	0x000000a0
        /*01b4*/ 	.short	0x0100
        /*01b6*/ 	.byte	0x06
	.zero		1


	//   ....[19]....
        /*01b8*/ 	.word	0x00000800
        /*01bc*/ 	.word	0x000000ff
        /*01c0*/ 	.word	0x000000a8
        /*01c4*/ 	.short	0x0100
        /*01c6*/ 	.byte	0x06
	.zero		1


	//   ....[20]....
        /*01c8*/ 	.word	0x00001520
        /*01cc*/ 	.word	0x00000003
        /*01d0*/ 	.word	0x00000000
        /*01d4*/ 	.short	0x010a
        /*01d6*/ 	.byte	0x3f
	.zero		1


	//   ....[21]....
        /*01d8*/ 	.word	0x00001560
        /*01dc*/ 	.word	0x00000003
        /*01e0*/ 	.word	0x00000000
        /*01e4*/ 	.short	0x010a
        /*01e6*/ 	.byte	0x3f
	.zero		1


	//   ....[22]....
        /*01e8*/ 	.word	0x00001840
        /*01ec*/ 	.word	0x00000005
        /*01f0*/ 	.word	0x00000000
        /*01f4*/ 	.short	0x010a
        /*01f6*/ 	.byte	0x3f
	.zero		1


	//   ....[23]....
        /*01f8*/ 	.word	0x00001880
        /*01fc*/ 	.word	0x00000005
        /*0200*/ 	.word	0x00000000
        /*0204*/ 	.short	0x010a
        /*0206*/ 	.byte	0x3f
	.zero		1


	//   ....[24]....
        /*0208*/ 	.word	0x000019f0
        /*020c*/ 	.word	0x00000005
        /*0210*/ 	.word	0x00000000
        /*0214*/ 	.short	0x0101
        /*0216*/ 	.byte	0x3f
	.zero		1


	//   ....[25]....
        /*0218*/ 	.word	0x00001c10
        /*021c*/ 	.word	0x00000003
        /*0220*/ 	.word	0x00000000
        /*0224*/ 	.short	0x0101
        /*0226*/ 	.byte	0x3f
	.zero		1


	//   ....[26]....
        /*0228*/ 	.word	0x0000a9f0
        /*022c*/ 	.word	0x00000014
        /*0230*/ 	.word	0x00000048
        /*0234*/ 	.short	0x010a
        /*0236*/ 	.byte	0x3f
	.zero		1


	//   ....[27]....
        /*0238*/ 	.word	0x0000ad70
        /*023c*/ 	.word	0x00000003
        /*0240*/ 	.word	0x000000a8
        /*0244*/ 	.short	0x0101
        /*0246*/ 	.byte	0x3f
	.zero		1


	//   ....[28]....
        /*0248*/ 	.word	0x0000b4c0
        /*024c*/ 	.word	0x00000007
        /*0250*/ 	.word	0x00000000
        /*0254*/ 	.short	0x010a
        /*0256*/ 	.byte	0x3f
	.zero		1


	//   ....[29]....
        /*0258*/ 	.word	0x0000b540
        /*025c*/ 	.word	0x00000008
        /*0260*/ 	.word	0x00000000
        /*0264*/ 	.short	0x010a
        /*0266*/ 	.byte	0x3f
	.zero		1


	//   ....[30]....
        /*0268*/ 	.word	0x0000b5d0
        /*026c*/ 	.word	0x00000009
        /*0270*/ 	.word	0x00000000
        /*0274*/ 	.short	0x010a
        /*0276*/ 	.byte	0x3f
	.zero		1


	//   ....[31]....
        /*0278*/ 	.word	0x0000b660
        /*027c*/ 	.word	0x00000008
        /*0280*/ 	.word	0x00000000
        /*0284*/ 	.short	0x010a
        /*0286*/ 	.byte	0x3f
	.zero		1


	//   ....[32]....
        /*0288*/ 	.word	0x0000b6f0
        /*028c*/ 	.word	0x00000009
        /*0290*/ 	.word	0x00000000
        /*0294*/ 	.short	0x010a
        /*0296*/ 	.byte	0x3f
	.zero		1


	//   ....[33]....
        /*0298*/ 	.word	0x0000b780
        /*029c*/ 	.word	0x00000008
        /*02a0*/ 	.word	0x00000000
        /*02a4*/ 	.short	0x010a
        /*02a6*/ 	.byte	0x3f
	.zero		1


	//   ....[34]....
        /*02a8*/ 	.word	0x0000b810
        /*02ac*/ 	.word	0x00000009
        /*02b0*/ 	.word	0x00000000
        /*02b4*/ 	.short	0x010a
        /*02b6*/ 	.byte	0x3f
	.zero		1


	//   ....[35]....
        /*02b8*/ 	.word	0x0000b8a0
        /*02bc*/ 	.word	0x00000006
        /*02c0*/ 	.word	0x00000000
        /*02c4*/ 	.short	0x010a
        /*02c6*/ 	.byte	0x3f
	.zero		1


	//   ....[36]....
        /*02c8*/ 	.word	0x0000b930
        /*02cc*/ 	.word	0x00000003
        /*02d0*/ 	.word	0x00000000
        /*02d4*/ 	.short	0x010a
        /*02d6*/ 	.byte	0x3f
	.zero		1


	//   ....[37]....
        /*02d8*/ 	.word	0x0000b990
        /*02dc*/ 	.word	0x00000003
        /*02e0*/ 	.word	0x00000000
        /*02e4*/ 	.short	0x010a
        /*02e6*/ 	.byte	0x3f
	.zero		1


	//   ....[38]....
        /*02e8*/ 	.word	0x0000b9e0
        /*02ec*/ 	.word	0x00000005
        /*02f0*/ 	.word	0x00000000
        /*02f4*/ 	.short	0x010a
        /*02f6*/ 	.byte	0x3f
	.zero		1


	//   ....[39]....
        /*02f8*/ 	.word	0x0000bab0
        /*02fc*/ 	.word	0x00000014
        /*0300*/ 	.word	0x00000048
        /*0304*/ 	.short	0x010a
        /*0306*/ 	.byte	0x3f
	.zero		1


	//   ....[40]....
        /*0308*/ 	.word	0x0000bb80
        /*030c*/ 	.word	0x00000007
        /*0310*/ 	.word	0x00000000
        /*0314*/ 	.short	0x010a
        /*0316*/ 	.byte	0x3f
	.zero		1


	//   ....[41]....
        /*0318*/ 	.word	0x0000bbd0
        /*031c*/ 	.word	0x00000008
        /*0320*/ 	.word	0x00000000
        /*0324*/ 	.short	0x010a
        /*0326*/ 	.byte	0x3f
	.zero		1


	//   ....[42]....
        /*0328*/ 	.word	0x0000bc20
        /*032c*/ 	.word	0x00000009
        /*0330*/ 	.word	0x00000000
        /*0334*/ 	.short	0x010a
        /*0336*/ 	.byte	0x3f
	.zero		1


	//   ....[43]....
        /*0338*/ 	.word	0x0000bc70
        /*033c*/ 	.word	0x00000008
        /*0340*/ 	.word	0x00000000
        /*0344*/ 	.short	0x010a
        /*0346*/ 	.byte	0x3f
	.zero		1


	//   ....[44]....
        /*0348*/ 	.word	0x0000bcc0
        /*034c*/ 	.word	0x00000009
        /*0350*/ 	.word	0x00000000
        /*0354*/ 	.short	0x010a
        /*0356*/ 	.byte	0x3f
	.zero		1


	//   ....[45]....
        /*0358*/ 	.word	0x0000bd10
        /*035c*/ 	.word	0x00000008
        /*0360*/ 	.word	0x00000000
        /*0364*/ 	.short	0x010a
        /*0366*/ 	.byte	0x3f
	.zero		1


	//   ....[46]....
        /*0368*/ 	.word	0x0000bd60
        /*036c*/ 	.word	0x00000009
        /*0370*/ 	.word	0x00000000
        /*0374*/ 	.short	0x010a
        /*0376*/ 	.byte	0x3f
	.zero		1


	//   ....[47]....
        /*0378*/ 	.word	0x0000bdb0
        /*037c*/ 	.word	0x00000006
        /*0380*/ 	.word	0x00000000
        /*0384*/ 	.short	0x010a
        /*0386*/ 	.byte	0x3f
	.zero		1


	//----- nvinfo : EIATTR_NUM_MBARRIERS
	.align		4
.L_35:
        /*0388*/ 	.byte	0x03, 0x38
        /*038a*/ 	.short	0x0014


	//----- nvinfo : EIATTR_EXIT_INSTR_OFFSETS
	.align		4
        /*038c*/ 	.byte	0x04, 0x1c
        /*038e*/ 	.short	(.L_37 - .L_36)


	//   ....[0]....
.L_36:
        /*0390*/ 	.word	0x000009b0


	//   ....[1]....
        /*0394*/ 	.word	0x000011d0


	//   ....[2]....
        /*0398*/ 	.word	0x0000a110


	//   ....[3]....
        /*039c*/ 	.word	0x0000a670


	//   ....[4]....
        /*03a0*/ 	.word	0x0000b980


	//----- nvinfo : EIATTR_MAX_THREADS
	.align		4
.L_37:
        /*03a4*/ 	.byte	0x04, 0x05
        /*03a6*/ 	.short	(.L_39 - .L_38)
.L_38:
        /*03a8*/ 	.word	0x00000180
        /*03ac*/ 	.word	0x00000001
        /*03b0*/ 	.word	0x00000001


	//----- nvinfo : EIATTR_CRS_STACK_SIZE
	.align		4
.L_39:
        /*03b4*/ 	.byte	0x04, 0x1e
        /*03b6*/ 	.short	(.L_41 - .L_40)
.L_40:
        /*03b8*/ 	.word	0x00000000


	//----- nvinfo : EIATTR_CBANK_PARAM_SIZE
	.align		4
.L_41:
        /*03bc*/ 	.byte	0x03, 0x19
        /*03be*/ 	.short	0x0470


	//----- nvinfo : EIATTR_PARAM_CBANK
	.align		4
        /*03c0*/ 	.byte	0x04, 0x0a
        /*03c2*/ 	.short	(.L_43 - .L_42)
	.align		4
.L_42:
        /*03c4*/ 	.word	index@(.nv.constant0._ZN7cutlass13device_kernelINS_4gemm6kernel13GemmUniversalIN4cute5tupleIJiiiiEEENS1_10collective13CollectiveMmaINS1_34MainloopSm90TmaGmmaWarpSpecializedILi9ENS5_IJNS4_1CILi1EEENSA_ILi8EEESB_EEENS1_35KernelTmaWarpSpecializedCooperativeEEENS5_IJNSA_ILi128EEENSA_ILi256EEENSA_ILi32EEEEEENS_6half_tENS5_IJlSB_lEEESK_SL_NS4_8TiledMMAINS4_8MMA_AtomIJNS4_4SM904GMMA26MMA_64x256x16_F32F16F16_SSILNSP_5MajorE0ELSR_0ELNSP_7ScaleInE1ELSS_1EEEEEENS4_6LayoutINS5_IJNSA_ILi2EEESB_SB_EEENS5_IJSB_NSA_ILi0EEESY_EEEEENS5_IJNS4_10UnderscoreES11_S11_EEEEENS4_23SM90_TMA_LOAD_MULTICASTENS4_14ComposedLayoutINS4_7SwizzleILi2ELi4ELi3EEENS4_18smem_ptr_flag_bitsILi16EEENSV_INS5_IJSC_SI_EEENS5_IJSI_SB_EEEEEEEvNS4_8identityENS4_13SM90_TMA_LOADES1D_vS1E_EENS_8epilogue10collective6detail29Sm90TmaWarpSpecializedAdapterINS1I_15DefaultEpilogueISK_SL_SL_NS1H_6thread17LinearCombinationISK_Li1EffLNS1M_9ScaleType4KindE0ELNS_15FloatRoundStyleE2ESK_EENS1_15EpilogueDefaultEEEEEvvEEEEvNT_6ParamsE)
        /*03c8*/ 	.short	0x0210
        /*03ca*/ 	.short	0x0470


	//----- nvinfo : EIATTR_SW_WAR
	.align		4
.L_43:
        /*03cc*/ 	.byte	0x04, 0x36
        /*03ce*/ 	.short	(.L_45 - .L_44)
.L_44:
        /*03d0*/ 	.word	0x00000008
.L_45:


//--------------------- .nv.callgraph             --------------------------
	.section	.nv.callgraph,"",@"SHT_CUDA_CALLGRAPH"
	.align	4
	.sectionentsize	8
	.align		4
        /*0000*/ 	.word	0x00000000
	.align		4
        /*0004*/ 	.word	0xffffffff
	.align		4
        /*0008*/ 	.word	index@(_ZN7cutlass13device_kernelINS_4gemm6kernel13GemmUniversalIN4cute5tupleIJiiiiEEENS1_10collective13CollectiveMmaINS1_34MainloopSm90TmaGmmaWarpSpecializedILi9ENS5_IJNS4_1CILi1EEENSA_ILi8EEESB_EEENS1_35KernelTmaWarpSpecializedCooperativeEEENS5_IJNSA_ILi128EEENSA_ILi256EEENSA_ILi32EEEEEENS_6half_tENS5_IJlSB_lEEESK_SL_NS4_8TiledMMAINS4_8MMA_AtomIJNS4_4SM904GMMA26MMA_64x256x16_F32F16F16_SSILNSP_5MajorE0ELSR_0ELNSP_7ScaleInE1ELSS_1EEEEEENS4_6LayoutINS5_IJNSA_ILi2EEESB_SB_EEENS5_IJSB_NSA_ILi0EEESY_EEEEENS5_IJNS4_10UnderscoreES11_S11_EEEEENS4_23SM90_TMA_LOAD_MULTICASTENS4_14ComposedLayoutINS4_7SwizzleILi2ELi4ELi3EEENS4_18smem_ptr_flag_bitsILi16EEENSV_INS5_IJSC_SI_EEENS5_IJSI_SB_EEEEEEEvNS4_8identityENS4_13SM90_TMA_LOADES1D_vS1E_EENS_8epilogue10collective6detail29Sm90TmaWarpSpecializedAdapterINS1I_15DefaultEpilogueISK_SL_SL_NS1H_6thread17LinearCombinationISK_Li1EffLNS1M_9ScaleType4KindE0ELNS_15FloatRoundStyleE2ESK_EENS1_15EpilogueDefaultEEEEEvvEEEEvNT_6ParamsE)
	.align		4
        /*000c*/ 	.word	index@(__assertfail)
	.align		4
        /*0010*/ 	.word	0x00000000
	.align		4
        /*0014*/ 	.word	0xfffffffe
	.align		4
        /*0018*/ 	.word	0x00000000
	.align		4
        /*001c*/ 	.word	0xfffffffd
	.align		4
        /*0020*/ 	.word	0x00000000
	.align		4
        /*0024*/ 	.word	0xfffffffc


//--------------------- .nv.constant4             --------------------------
	.section	.nv.constant4,"a",@progbits
	.align	8
	.align		8
.nv.constant4:
        /*0000*/ 	.dword	__assertfail
	.align		8
        /*0008*/ 	.dword	__unnamed_1
	.align		8
        /*0010*/ 	.dword	_ZN40_INTERNAL_987d4f88_4_k_cu_83f8838e_254584cuda3std3__45__cpo5beginE
	.align		8
        /*0018*/ 	.dword	_ZN40_INTERNAL_987d4f88_4_k_cu_83f8838e_254584cuda3std3__45__cpo3endE
	.align		8
        /*0020*/ 	.dword	_ZN40_INTERNAL_987d4f88_4_k_cu_83f8838e_254584cuda3std3__45__cpo6cbeginE
	.align		8
        /*0028*/ 	.dword	_ZN40_INTERNAL_987d4f88_4_k_cu_83f8838e_254584cuda3std3__45__cpo4cendE
	.align		8
        /*0030*/ 	.dword	_ZN40_INTERNAL_987d4f88_4_k_cu_83f8838e_254584cuda3std3__442_GLOBAL__N__987d4f88_4_k_cu_83f8838e_254586ignoreE
	.align		8
        /*0038*/ 	.dword	_ZN40_INTERNAL_987d4f88_4_k_cu_83f8838e_254584cuda3std3__419piecewise_constructE
	.align		8
        /*0040*/ 	.dword	_ZN40_INTERNAL_987d4f88_4_k_cu_83f8838e_254584cuda3std3__48in_placeE
	.align		8
        /*0048*/ 	.dword	_ZN40_INTERNAL_987d4f88_4_k_cu_83f8838e_254584cuda3std6ranges3__45__cpo4swapE
	.align		8
        /*0050*/ 	.dword	_ZN40_INTERNAL_987d4f88_4_k_cu_83f8838e_254584cuda3std6ranges3__45__cpo9iter_moveE
	.align		8
        /*0058*/ 	.dword	_ZN40_INTERNAL_987d4f88_4_k_cu_83f8838e_254584cute7productE
	.align		8
        /*0060*/ 	.dword	_ZN40_INTERNAL_987d4f88_4_k_cu_83f8838e_254584cute1_E
	.align		8
        /*0068*/ 	.dword	$str$22
	.align		8
        /*0070*/ 	.dword	$str$23


//--------------------- .text._ZN7cutlass13device_kernelINS_4gemm6kernel13GemmUniversalIN4cute5tupleIJiiiiEEENS1_10collective13CollectiveMmaINS1_34MainloopSm90TmaGmmaWarpSpecializedILi9ENS5_IJNS4_1CILi1EEENSA_ILi8EEESB_EEENS1_35KernelTmaWarpSpecializedCooperativeEEENS5_IJNSA_ILi128EEENSA_ILi256EEENSA_ILi32EEEEEENS_6half_tENS5_IJlSB_lEEESK_SL_NS4_8TiledMMAINS4_8MMA_AtomIJNS4_4SM904GMMA26MMA_64x256x16_F32F16F16_SSILNSP_5MajorE0ELSR_0ELNSP_7ScaleInE1ELSS_1EEEEEENS4_6LayoutINS5_IJNSA_ILi2EEESB_SB_EEENS5_IJSB_NSA_ILi0EEESY_EEEEENS5_IJNS4_10UnderscoreES11_S11_EEEEENS4_23SM90_TMA_LOAD_MULTICASTENS4_14ComposedLayoutINS4_7SwizzleILi2ELi4ELi3EEENS4_18smem_ptr_flag_bitsILi16EEENSV_INS5_IJSC_SI_EEENS5_IJSI_SB_EEEEEEEvNS4_8identityENS4_13SM90_TMA_LOADES1D_vS1E_EENS_8epilogue10collective6detail29Sm90TmaWarpSpecializedAdapterINS1I_15DefaultEpilogueISK_SL_SL_NS1H_6thread17LinearCombinationISK_Li1EffLNS1M_9ScaleType4KindE0ELNS_15FloatRoundStyleE2ESK_EENS1_15EpilogueDefaultEEEEEvvEEEEvNT_6ParamsE --------------------------
	.section	.text._ZN7cutlass13device_kernelINS_4gemm6kernel13GemmUniversalIN4cute5tupleIJiiiiEEENS1_10collective13CollectiveMmaINS1_34MainloopSm90TmaGmmaWarpSpecializedILi9ENS5_IJNS4_1CILi1EEENSA_ILi8EEESB_EEENS1_35KernelTmaWarpSpecializedCooperativeEEENS5_IJNSA_ILi128EEENSA_ILi256EEENSA_ILi32EEEEEENS_6half_tENS5_IJlSB_lEEESK_SL_NS4_8TiledMMAINS4_8MMA_AtomIJNS4_4SM904GMMA26MMA_64x256x16_F32F16F16_SSILNSP_5MajorE0ELSR_0ELNSP_7ScaleInE1ELSS_1EEEEEENS4_6LayoutINS5_IJNSA_ILi2EEESB_SB_EEENS5_IJSB_NSA_ILi0EEESY_EEEEENS5_IJNS4_10UnderscoreES11_S11_EEEEENS4_23SM90_TMA_LOAD_MULTICASTENS4_14ComposedLayoutINS4_7SwizzleILi2ELi4ELi3EEENS4_18smem_ptr_flag_bitsILi16EEENSV_INS5_IJSC_SI_EEENS5_IJSI_SB_EEEEEEEvNS4_8identityENS4_13SM90_TMA_LOADES1D_vS1E_EENS_8epilogue10collective6detail29Sm90TmaWarpSpecializedAdapterINS1I_15DefaultEpilogueISK_SL_SL_NS1H_6thread17LinearCombinationISK_Li1EffLNS1M_9ScaleType4KindE0ELNS_15FloatRoundStyleE2ESK_EENS1_15EpilogueDefaultEEEEEvvEEEEvNT_6ParamsE,"ax",@progbits
	.align	128
.text._ZN7cutlass13device_kernelINS_4gemm6kernel13GemmUniversalIN4cute5tupleIJiiiiEEENS1_10collective13CollectiveMmaINS1_34MainloopSm90TmaGmmaWarpSpecializedILi9ENS5_IJNS4_1CILi1EEENSA_ILi8EEESB_EEENS1_35KernelTmaWarpSpecializedCooperativeEEENS5_IJNSA_ILi128EEENSA_ILi256EEENSA_ILi32EEEEEENS_6half_tENS5_IJlSB_lEEESK_SL_NS4_8TiledMMAINS4_8MMA_AtomIJNS4_4SM904GMMA26MMA_64x256x16_F32F16F16_SSILNSP_5MajorE0ELSR_0ELNSP_7ScaleInE1ELSS_1EEEEEENS4_6LayoutINS5_IJNSA_ILi2EEESB_SB_EEENS5_IJSB_NSA_ILi0EEESY_EEEEENS5_IJNS4_10UnderscoreES11_S11_EEEEENS4_23SM90_TMA_LOAD_MULTICASTENS4_14ComposedLayoutINS4_7SwizzleILi2ELi4ELi3EEENS4_18smem_ptr_flag_bitsILi16EEENSV_INS5_IJSC_SI_EEENS5_IJSI_SB_EEEEEEEvNS4_8identityENS4_13SM90_TMA_LOADES1D_vS1E_EENS_8epilogue10collective6detail29Sm90TmaWarpSpecializedAdapterINS1I_15DefaultEpilogueISK_SL_SL_NS1H_6thread17LinearCombinationISK_Li1EffLNS1M_9ScaleType4KindE0ELNS_15FloatRoundStyleE2ESK_EENS1_15EpilogueDefaultEEEEEvvEEEEvNT_6ParamsE:
        .type           _ZN7cutlass13device_kernelINS_4gemm6kernel13GemmUniversalIN4cute5tupleIJiiiiEEENS1_10collective13CollectiveMmaINS1_34MainloopSm90TmaGmmaWarpSpecializedILi9ENS5_IJNS4_1CILi1EEENSA_ILi8EEESB_EEENS1_35KernelTmaWarpSpecializedCooperativeEEENS5_IJNSA_ILi128EEENSA_ILi256EEENSA_ILi32EEEEEENS_6half_tENS5_IJlSB_lEEESK_SL_NS4_8TiledMMAINS4_8MMA_AtomIJNS4_4SM904GMMA26MMA_64x256x16_F32F16F16_SSILNSP_5MajorE0ELSR_0ELNSP_7ScaleInE1ELSS_1EEEEEENS4_6LayoutINS5_IJNSA_ILi2EEESB_SB_EEENS5_IJSB_NSA_ILi0EEESY_EEEEENS5_IJNS4_10UnderscoreES11_S11_EEEEENS4_23SM90_TMA_LOAD_MULTICASTENS4_14ComposedLayoutINS4_7SwizzleILi2ELi4ELi3EEENS4_18smem_ptr_flag_bitsILi16EEENSV_INS5_IJSC_SI_EEENS5_IJSI_SB_EEEEEEEvNS4_8identityENS4_13SM90_TMA_LOADES1D_vS1E_EENS_8epilogue10collective6detail29Sm90TmaWarpSpecializedAdapterINS1I_15DefaultEpilogueISK_SL_SL_NS1H_6thread17LinearCombinationISK_Li1EffLNS1M_9ScaleType4KindE0ELNS_15FloatRoundStyleE2ESK_EENS1_15EpilogueDefaultEEEEEvvEEEEvNT_6ParamsE,@function
        .size           _ZN7cutlass13device_kernelINS_4gemm6kernel13GemmUniversalIN4cute5tupleIJiiiiEEENS1_10collective13CollectiveMmaINS1_34MainloopSm90TmaGmmaWarpSpecializedILi9ENS5_IJNS4_1CILi1EEENSA_ILi8EEESB_EEENS1_35KernelTmaWarpSpecializedCooperativeEEENS5_IJNSA_ILi128EEENSA_ILi256EEENSA_ILi32EEEEEENS_6half_tENS5_IJlSB_lEEESK_SL_NS4_8TiledMMAINS4_8MMA_AtomIJNS4_4SM904GMMA26MMA_64x256x16_F32F16F16_SSILNSP_5MajorE0ELSR_0ELNSP_7ScaleInE1ELSS_1EEEEEENS4_6LayoutINS5_IJNSA_ILi2EEESB_SB_EEENS5_IJSB_NSA_ILi0EEESY_EEEEENS5_IJNS4_10UnderscoreES11_S11_EEEEENS4_23SM90_TMA_LOAD_MULTICASTENS4_14ComposedLayoutINS4_7SwizzleILi2ELi4ELi3EEENS4_18smem_ptr_flag_bitsILi16EEENSV_INS5_IJSC_SI_EEENS5_IJSI_SB_EEEEEEEvNS4_8identityENS4_13SM90_TMA_LOADES1D_vS1E_EENS_8epilogue10collective6detail29Sm90TmaWarpSpecializedAdapterINS1I_15DefaultEpilogueISK_SL_SL_NS1H_6thread17LinearCombinationISK_Li1EffLNS1M_9ScaleType4KindE0ELNS_15FloatRoundStyleE2ESK_EENS1_15EpilogueDefaultEEEEEvvEEEEvNT_6ParamsE,(.L_x_338 - _ZN7cutlass13device_kernelINS_4gemm6kernel13GemmUniversalIN4cute5tupleIJiiiiEEENS1_10collective13CollectiveMmaINS1_34MainloopSm90TmaGmmaWarpSpecializedILi9ENS5_IJNS4_1CILi1EEENSA_ILi8EEESB_EEENS1_35KernelTmaWarpSpecializedCooperativeEEENS5_IJNSA_ILi128EEENSA_ILi256EEENSA_ILi32EEEEEENS_6half_tENS5_IJlSB_lEEESK_SL_NS4_8TiledMMAINS4_8MMA_AtomIJNS4_4SM904GMMA26MMA_64x256x16_F32F16F16_SSILNSP_5MajorE0ELSR_0ELNSP_7ScaleInE1ELSS_1EEEEEENS4_6LayoutINS5_IJNSA_ILi2EEESB_SB_EEENS5_IJSB_NSA_ILi0EEESY_EEEEENS5_IJNS4_10UnderscoreES11_S11_EEEEENS4_23SM90_TMA_LOAD_MULTICASTENS4_14ComposedLayoutINS4_7SwizzleILi2ELi4ELi3EEENS4_18smem_ptr_flag_bitsILi16EEENSV_INS5_IJSC_SI_EEENS5_IJSI_SB_EEEEEEEvNS4_8identityENS4_13SM90_TMA_LOADES1D_vS1E_EENS_8epilogue10collective6detail29Sm90TmaWarpSpecializedAdapterINS1I_15DefaultEpilogueISK_SL_SL_NS1H_6thread17LinearCombinationISK_Li1EffLNS1M_9ScaleType4KindE0ELNS_15FloatRoundStyleE2ESK_EENS1_15EpilogueDefaultEEEEEvvEEEEvNT_6ParamsE)
        .other          _ZN7cutlass13device_kernelINS_4gemm6kernel13GemmUniversalIN4cute5tupleIJiiiiEEENS1_10collective13CollectiveMmaINS1_34MainloopSm90TmaGmmaWarpSpecializedILi9ENS5_IJNS4_1CILi1EEENSA_ILi8EEESB_EEENS1_35KernelTmaWarpSpecializedCooperativeEEENS5_IJNSA_ILi128EEENSA_ILi256EEENSA_ILi32EEEEEENS_6half_tENS5_IJlSB_lEEESK_SL_NS4_8TiledMMAINS4_8MMA_AtomIJNS4_4SM904GMMA26MMA_64x256x16_F32F16F16_SSILNSP_5MajorE0ELSR_0ELNSP_7ScaleInE1ELSS_1EEEEEENS4_6LayoutINS5_IJNSA_ILi2EEESB_SB_EEENS5_IJSB_NSA_ILi0EEESY_EEEEENS5_IJNS4_10UnderscoreES11_S11_EEEEENS4_23SM90_TMA_LOAD_MULTICASTENS4_14ComposedLayoutINS4_7SwizzleILi2ELi4ELi3EEENS4_18smem_ptr_flag_bitsILi16EEENSV_INS5_IJSC_SI_EEENS5_IJSI_SB_EEEEEEEvNS4_8identityENS4_13SM90_TMA_LOADES1D_vS1E_EENS_8epilogue10collective6detail29Sm90TmaWarpSpecializedAdapterINS1I_15DefaultEpilogueISK_SL_SL_NS1H_6thread17LinearCombinationISK_Li1EffLNS1M_9ScaleType4KindE0ELNS_15FloatRoundStyleE2ESK_EENS1_15EpilogueDefaultEEEEEvvEEEEvNT_6ParamsE,@"STO_CUDA_ENTRY STV_DEFAULT"
_ZN7cutlass13device_kernelINS_4gemm6kernel13GemmUniversalIN4cute5tupleIJiiiiEEENS1_10collective13CollectiveMmaINS1_34MainloopSm90TmaGmmaWarpSpecializedILi9ENS5_IJNS4_1CILi1EEENSA_ILi8EEESB_EEENS1_35KernelTmaWarpSpecializedCooperativeEEENS5_IJNSA_ILi128EEENSA_ILi256EEENSA_ILi32EEEEEENS_6half_tENS5_IJlSB_lEEESK_SL_NS4_8TiledMMAINS4_8MMA_AtomIJNS4_4SM904GMMA26MMA_64x256x16_F32F16F16_SSILNSP_5MajorE0ELSR_0ELNSP_7ScaleInE1ELSS_1EEEEEENS4_6LayoutINS5_IJNSA_ILi2EEESB_SB_EEENS5_IJSB_NSA_ILi0EEESY_EEEEENS5_IJNS4_10UnderscoreES11_S11_EEEEENS4_23SM90_TMA_LOAD_MULTICASTENS4_14ComposedLayoutINS4_7SwizzleILi2ELi4ELi3EEENS4_18smem_ptr_flag_bitsILi16EEENSV_INS5_IJSC_SI_EEENS5_IJSI_SB_EEEEEEEvNS4_8identityENS4_13SM90_TMA_LOADES1D_vS1E_EENS_8epilogue10collective6detail29Sm90TmaWarpSpecializedAdapterINS1I_15DefaultEpilogueISK_SL_SL_NS1H_6thread17LinearCombinationISK_Li1EffLNS1M_9ScaleType4KindE0ELNS_15FloatRoundStyleE2ESK_EENS1_15EpilogueDefaultEEEEEvvEEEEvNT_6ParamsE:
[----:B------:R-:W0:Y:S01]  /*0000*/  LDC R1, c[0x0][0x28] ;  /* 0x00000a00ff017b82 */ /* 0x000e220000000800 */
[----:B------:R-:W1:Y:S01]  /*0010*/  S2R R18, SR_TID.X ;  /* 0x0000000000127919 */ /* 0x000e620000002100 */
[----:B------:R-:W-:Y:S01]  /*0020*/  ELECT P0, URZ, PT ;  /* 0x00000000003f782f */ /* 0x000fe20003800000 */
[----:B------:R-:W-:Y:S01]  /*0030*/  BSSY B0, `(.L_x_0) ;  /* 0x000000f000007945 */ /* 0x000fe20003800000 */
[--C-:B-1----:R-:W-:Y:S02]  /*0040*/  SHF.R.U32.HI R0, RZ, 0x5, R18.reuse ;  /* 0x00000005ff007819 */ /* 0x102fe40000011612 */
[----:B------:R-:W-:-:S03]  /*0050*/  SHF.R.U32.HI R3, RZ, 0x7, R18 ;  /* 0x00000007ff037819 */ /* 0x000fc60000011612 */
[----:B------:R-:W1:Y:S04]  /*0060*/  SHFL.IDX PT, R2, R0, RZ, 0x1f ;  /* 0x00001fff00027589 */ /* 0x000e6800000e0000 */
[----:B------:R2:W3:Y:S01]  /*0070*/  SHFL.IDX PT, R5, R3, RZ, 0x1f ;  /* 0x00001fff03057589 */ /* 0x0004e200000e0000 */
[----:B-1----:R-:W-:-:S13]  /*0080*/  ISETP.NE.OR P0, PT, R2, RZ, !P0 ;  /* 0x000000ff0200720c */ /* 0x002fda0004705670 */
[----:B0-23--:R-:W-:Y:S05]  /*0090*/  @P0 BRA `(.L_x_1) ;  /* 0x0000000000200947 */ /* 0x00dfea0003800000 */
[----:B------:R-:W-:Y:S02]  /*00a0*/  ULDC.64 UR4, c[0x0][0x198] ;  /* 0x0000660000047ab9 */ /* 0x000fe40000000a00 */
[----:B------:R-:W-:Y:S02]  /*00b0*/  UIADD3 UR6, UP0, UR4, 0xf0, URZ ;  /* 0x000000f004067890 */ /* 0x000fe4000ff1e03f */
[----:B------:R-:W-:Y:S02]  /*00c0*/  UIADD3 UR4, UP1, UR4, 0x1f0, URZ ;  /* 0x000001f004047890 */ /* 0x000fe4000ff3e03f */
[----:B------:R-:W-:Y:S02]  /*00d0*/  UIADD3.X UR7, URZ, UR5, URZ, UP0, !UPT ;  /* 0x000000053f077290 */ /* 0x000fe400087fe43f */
[----:B------:R-:W-:-:S07]  /*00e0*/  UIADD3.X UR5, URZ, UR5, URZ, UP1, !UPT ;  /* 0x000000053f057290 */ /* 0x000fce0008ffe43f */
[----:B------:R0:W-:Y:S02]  /*00f0*/  UTMACCTL.PF [UR6] ;  /* 0x00000000060079b9 */ /* 0x0001e40008040000 */
[----:B------:R0:W-:Y:S02]  /*0100*/  UTMACCTL.PF [UR4] ;  /* 0x00000000040079b9 */ /* 0x0001e40008040000 */
[----:B0-----:R-:W-:Y:S01]  /*0110*/  NOP ;  /* 0x0000000000007918 */ /* 0x001fe20000000000 */
.L_x_1:
[----:B------:R-:W-:Y:S05]  /*0120*/  BSYNC B0 ;  /* 0x0000000000007941 */ /* 0x000fea0003800000 */
.L_x_0:
[----:B------:R-:W0:Y:S02]  /*0130*/  SHFL.IDX PT, R3, R0, RZ, 0x1f ;  /* 0x00001fff00037589 */ /* 0x000e2400000e0000 */
[----:B0-----:R-:W-:-:S13]  /*0140*/  ISETP.NE.AND P0, PT, R3, RZ, PT ;  /* 0x000000ff0300720c */ /* 0x001fda0003f05270 */
[----:B------:R-:W-:Y:S05]  /*0150*/  @P0 BRA `(.L_x_2) ;  /* 0x00000000008c0947 */ /* 0x000fea0003800000 */
[----:B------:R-:W-:Y:S01]  /*0160*/  ELECT P0, URZ, PT ;  /* 0x00000000003f782f */ /* 0x000fe20003800000 */
[----:B------:R-:W-:-:S12]  /*0170*/  BSSY B0, `(.L_x_2) ;  /* 0x0000021000007945 */ /* 0x000fd80003800000 */
[----:B------:R-:W-:Y:S05]  /*0180*/  @!P0 BRA `(.L_x_3) ;  /* 0x00000000007c8947 */ /* 0x000fea0003800000 */
[----:B------:R-:W0:Y:S01]  /*0190*/  S2UR UR8, SR_CgaCtaId ;  /* 0x00000000000879c3 */ /* 0x000e220000008800 */
[----:B------:R-:W-:Y:S01]  /*01a0*/  UMOV UR4, 0x400 ;  /* 0x0000040000047882 */ /* 0x000fe20000000000 */
[----:B------:R-:W-:Y:S01]  /*01b0*/  UMOV UR5, 0x1 ;  /* 0x0000000100057882 */ /* 0x000fe20000000000 */
[----:B------:R-:W-:Y:S02]  /*01c0*/  UMOV UR6, 0x10 ;  /* 0x0000001000067882 */ /* 0x000fe40000000000 */
[----:B------:R-:W-:-:S04]  /*01d0*/  UIADD3 UR6, -UR6, 0x100000, URZ ;  /* 0x0010000006067890 */ /* 0x000fc8000fffe13f */
[----:B------:R-:W-:Y:S02]  /*01e0*/  USHF.L.U32 UR7, UR6, 0xb, URZ ;  /* 0x0000000b06077899 */ /* 0x000fe4000800063f */
[----:B------:R-:W-:Y:S02]  /*01f0*/  USHF.L.U32 UR6, UR6, 0x1, URZ ;  /* 0x0000000106067899 */ /* 0x000fe4000800063f */
[----:B0-----:R-:W-:Y:S02]  /*0200*/  ULEA UR8, UR8, UR4, 0x18 ;  /* 0x0000000408087291 */ /* 0x001fe4000f8ec03f */
[----:B------:R-:W-:-:S04]  /*0210*/  UIADD3 UR4, -UR5, 0x100000, URZ ;  /* 0x0010000005047890 */ /* 0x000fc8000fffe13f */
[----:B------:R-:W-:Y:S02]  /*0220*/  USHF.L.U32 UR5, UR4, 0xb, URZ ;  /* 0x0000000b04057899 */ /* 0x000fe4000800063f */
[----:B------:R-:W-:Y:S01]  /*0230*/  USHF.L.U32 UR4, UR4, 0x1, URZ ;  /* 0x0000000104047899 */ /* 0x000fe2000800063f */
[----:B------:R-:W0:Y:S11]  /*0240*/  FENCE.VIEW.ASYNC.S ;  /* 0x00000000000073c6 */ /* 0x000e360000000000 */
[----:B0-----:R0:W1:Y:S01]  /*0250*/  SYNCS.EXCH.64 URZ, [UR8], UR4 ;  /* 0x00000004083f75b2 */ /* 0x0010620008000100 */
[----:B------:R0:W2:Y:S01]  /*0260*/  SYNCS.EXCH.64 URZ, [UR8+0x48], UR6 ;  /* 0x00004806083f75b2 */ /* 0x0000a20008000100 */
[----:B------:R0:W3:Y:S01]  /*0270*/  SYNCS.EXCH.64 URZ, [UR8+0x8], UR4 ;  /* 0x00000804083f75b2 */ /* 0x0000e20008000100 */
[----:B------:R0:W4:Y:S01]  /*0280*/  SYNCS.EXCH.64 URZ, [UR8+0x50], UR6 ;  /* 0x00005006083f75b2 */ /* 0x0001220008000100 */
[----:B------:R0:W0:Y:S01]  /*0290*/  SYNCS.EXCH.64 URZ, [UR8+0x10], UR4 ;  /* 0x00001004083f75b2 */ /* 0x0000220008000100 */
        /* <DEDUP_REMOVED lines=13> */
[----:B------:R-:W-:Y:S01]  /*0370*/  NOP ;  /* 0x0000000000007918 */ /* 0x000fe20000000000 */
.L_x_3:
[----:B0-----:R-:W-:Y:S05]  /*0380*/  BSYNC B0 ;  /* 0x0000000000007941 */ /* 0x001fea0003800000 */
.L_x_2:
[----:B------:R-:W0:Y:S01]  /*0390*/  SHFL.IDX PT, R0, R0, RZ, 0x1f ;  /* 0x00001fff00007589 */ /* 0x000e2200000e0000 */
[----:B------:R-:W-:Y:S01]  /*03a0*/  SHF.R.S32.HI R7, RZ, 0x1f, R18 ;  /* 0x0000001fff077819 */ /* 0x000fe20000011412 */
[----:B------:R-:W5:Y:S01]  /*03b0*/  S2UR UR8, SR_CTAID.X ;  /* 0x00000000000879c3 */ /* 0x000f620000002500 */
[----:B------:R-:W-:Y:S01]  /*03c0*/  ELECT P0, URZ, PT ;  /* 0x00000000003f782f */ /* 0x000fe20003800000 */
[----:B------:R-:W1:Y:S01]  /*03d0*/  S2R R4, SR_CTAID.Y ;  /* 0x0000000000047919 */ /* 0x000e620000002600 */
[----:B------:R-:W-:Y:S01]  /*03e0*/  LEA.HI R7, R7, R18, RZ, 0x7 ;  /* 0x0000001207077211 */ /* 0x000fe200078f38ff */
[----:B------:R-:W-:Y:S01]  /*03f0*/  ULDC UR4, c[0x0][0x154] ;  /* 0x0000550000047ab9 */ /* 0x000fe20000000800 */
[----:B------:R-:W-:Y:S01]  /*0400*/  SHF.R.S32.HI R8, RZ, 0x1f, R3 ;  /* 0x0000001fff087819 */ /* 0x000fe20000011403 */
[----:B------:R-:W-:Y:S01]  /*0410*/  NOP ;  /* 0x0000000000007918 */ /* 0x000fe20000000000 */
[----:B------:R-:W-:Y:S01]  /*0420*/  LOP3.LUT R7, R7, 0xffffff80, RZ, 0xc0, !PT ;  /* 0xffffff8007077812 */ /* 0x000fe200078ec0ff */
[----:B------:R-:W2:Y:S01]  /*0430*/  LDC R12, c[0x0][0x140] ;  /* 0x00005000ff0c7b82 */ /* 0x000ea20000000800 */
[----:B------:R-:W-:Y:S01]  /*0440*/  LEA.HI R8, R8, R3, RZ, 0x2 ;  /* 0x0000000308087211 */ /* 0x000fe200078f10ff */
[----:B------:R-:W-:-:S02]  /*0450*/  NOP ;  /* 0x0000000000007918 */ /* 0x000fc40000000000 */
[----:B------:R-:W-:Y:S01]  /*0460*/  IMAD.IADD R6, R18, 0x1, -R7 ;  /* 0x0000000112067824 */ /* 0x000fe200078e0a07 */
[----:B------:R-:W-:-:S03]  /*0470*/  LOP3.LUT R8, R8, 0x3ffffffc, RZ, 0xc0, !PT ;  /* 0x3ffffffc08087812 */ /* 0x000fc600078ec0ff */
[----:B------:R-:W3:Y:S01]  /*0480*/  LDC R10, c[0x0][0x144] ;  /* 0x00005100ff0a7b82 */ /* 0x000ee20000000800 */
[----:B------:R-:W-:Y:S02]  /*0490*/  SHF.R.S32.HI R7, RZ, 0x1f, R6 ;  /* 0x0000001fff077819 */ /* 0x000fe40000011406 */
[----:B------:R-:W-:Y:S02]  /*04a0*/  LOP3.LUT P2, RZ, R6, 0x7, RZ, 0xc0, !PT ;  /* 0x0000000706ff7812 */ /* 0x000fe4000784c0ff */
[----:B------:R-:W-:Y:S01]  /*04b0*/  LEA.HI R7, R7, R6, RZ, 0x3 ;  /* 0x0000000607077211 */ /* 0x000fe200078f18ff */
[----:B------:R-:W-:Y:S01]  /*04c0*/  VIADD R6, R5, 0xffffffff ;  /* 0xffffffff05067836 */ /* 0x000fe20000000000 */
[----:B0-----:R-:W-:Y:S02]  /*04d0*/  ISETP.NE.OR P0, PT, R0, RZ, !P0 ;  /* 0x000000ff0000720c */ /* 0x001fe40004705670 */
[--C-:B------:R-:W-:Y:S02]  /*04e0*/  SHF.R.S32.HI R0, RZ, 0x3, R7.reuse ;  /* 0x00000003ff007819 */ /* 0x100fe40000011407 */
[----:B------:R-:W-:-:S02]  /*04f0*/  SHF.R.S32.HI R7, RZ, 0x1f, R7 ;  /* 0x0000001fff077819 */ /* 0x000fc40000011407 */
[----:B------:R-:W-:Y:S02]  /*0500*/  ISETP.GE.U32.AND P5, PT, R6, 0x2, PT ;  /* 0x000000020600780c */ /* 0x000fe40003fa6070 */
[----:B------:R-:W-:Y:S02]  /*0510*/  LEA.HI R7, R7, R0, RZ, 0x2 ;  /* 0x0000000007077211 */ /* 0x000fe400078f10ff */
[----:B--2---:R-:W-:Y:S02]  /*0520*/  ISETP.EQ.U32.AND P3, PT, R12, 0x1, PT ;  /* 0x000000010c00780c */ /* 0x004fe40003f62070 */
[----:B-1----:R-:W-:Y:S01]  /*0530*/  I2FP.F32.U32 R9, R4 ;  /* 0x0000000400097245 */ /* 0x002fe20000201000 */
[----:B------:R-:W-:Y:S01]  /*0540*/  VOTEU.ALL UP0, P0 ;  /* 0x00000000003f7886 */ /* 0x000fe20000000000 */
[----:B------:R-:W-:Y:S01]  /*0550*/  LOP3.LUT R7, R7, 0xfffffffc, RZ, 0xc0, !PT ;  /* 0xfffffffc07077812 */ /* 0x000fe200078ec0ff */
[----:B------:R-:W-:Y:S02]  /*0560*/  VOTEU.ALL UP1, P0 ;  /* 0x00000000003f7886 */ /* 0x000fe40000020000 */
[----:B------:R-:W-:Y:S01]  /*0570*/  FMUL R11, R9, UR4 ;  /* 0x00000004090b7c20 */ /* 0x000fe20008400000 */
[----:B------:R-:W-:Y:S01]  /*0580*/  IMAD.IADD R9, R3, 0x1, -R8 ;  /* 0x0000000103097824 */ /* 0x000fe200078e0a08 */
[----:B-----5:R-:W-:Y:S01]  /*0590*/  I2FP.F32.U32 R8, UR8 ;  /* 0x0000000800087c45 */ /* 0x020fe20008201000 */
[----:B------:R-:W-:Y:S01]  /*05a0*/  IMAD.IADD R0, R0, 0x1, -R7 ;  /* 0x0000000100007824 */ /* 0x000fe200078e0a07 */
[----:B------:R-:W0:Y:S01]  /*05b0*/  @!UP0 S2UR UR7, SR_CgaCtaId ;  /* 0x00000000000789c3 */ /* 0x000e220000008800 */
[----:B------:R-:W-:Y:S01]  /*05c0*/  ULDC UR4, c[0x0][0x150] ;  /* 0x0000540000047ab9 */ /* 0x000fe20000000800 */
[----:B------:R-:W1:Y:S01]  /*05d0*/  F2I.U32.TRUNC.NTZ R11, R11 ;  /* 0x0000000b000b7305 */ /* 0x000e62000020f000 */
[----:B------:R-:W-:Y:S01]  /*05e0*/  FMUL R8, R8, UR4 ;  /* 0x0000000408087c20 */ /* 0x000fe20008400000 */
[----:B------:R-:W-:Y:S01]  /*05f0*/  SHF.R.S32.HI R3, RZ, 0x1f, R2 ;  /* 0x0000001fff037819 */ /* 0x000fe20000011402 */
[----:B------:R-:W-:Y:S01]  /*0600*/  IMAD R9, R9, 0x4, R0 ;  /* 0x0000000409097824 */ /* 0x000fe200078e0200 */
[----:B------:R-:W-:Y:S01]  /*0610*/  UMOV UR4, 0x20 ;  /* 0x0000002000047882 */ /* 0x000fe20000000000 */
[----:B------:R-:W-:Y:S01]  /*0620*/  @!UP0 UMOV UR6, 0x400 ;  /* 0x0000040000068882 */ /* 0x000fe20000000000 */
[----:B------:R-:W2:Y:S01]  /*0630*/  LDC R7, c[0x0][0x148] ;  /* 0x00005200ff077b82 */ /* 0x000ea20000000800 */
[----:B------:R-:W-:Y:S01]  /*0640*/  LEA.HI R3, R3, R2, RZ, 0x2 ;  /* 0x0000000203037211 */ /* 0x000fe200078f10ff */
[----:B------:R-:W5:Y:S01]  /*0650*/  F2I.U32.TRUNC.NTZ R8, R8 ;  /* 0x0000000800087305 */ /* 0x000f62000020f000 */
[----:B------:R-:W-:Y:S01]  /*0660*/  IMAD.SHL.U32 R22, R9, 0x4, RZ ;  /* 0x0000000409167824 */ /* 0x000fe200078e00ff */
[----:B------:R-:W-:-:S04]  /*0670*/  @!UP0 UIADD3 UR4, -UR4, 0x100000, URZ ;  /* 0x0010000004048890 */ /* 0x000fc8000fffe13f */
[----:B------:R-:W-:Y:S02]  /*0680*/  @!UP0 USHF.L.U32 UR5, UR4, 0xb, URZ ;  /* 0x0000000b04058899 */ /* 0x000fe4000800063f */
[----:B------:R-:W-:Y:S01]  /*0690*/  @!UP0 USHF.L.U32 UR4, UR4, 0x1, URZ ;  /* 0x0000000104048899 */ /* 0x000fe2000800063f */
[----:B------:R-:W-:Y:S02]  /*06a0*/  LOP3.LUT R3, R3, 0xfffffffc, RZ, 0xc0, !PT ;  /* 0xfffffffc03037812 */ /* 0x000fe400078ec0ff */
[----:B------:R-:W-:Y:S01]  /*06b0*/  LOP3.LUT R22, R9, 0xc, R22, 0x78, !PT ;  /* 0x0000000c09167812 */ /* 0x000fe200078e7816 */
[----:B-1----:R-:W-:Y:S02]  /*06c0*/  IMAD.MOV R21, RZ, RZ, -R11 ;  /* 0x000000ffff157224 */ /* 0x002fe400078e0a0b */
[----:B------:R-:W-:Y:S01]  /*06d0*/  IMAD.IADD R0, R2, 0x1, -R3 ;  /* 0x0000000102007824 */ /* 0x000fe200078e0a03 */
[----:B0-----:R-:W-:Y:S01]  /*06e0*/  @!UP0 ULEA UR6, UR7, UR6, 0x18 ;  /* 0x0000000607068291 */ /* 0x001fe2000f8ec03f */
[----:B-----5:R-:W-:-:S03]  /*06f0*/  IMAD.MOV R3, RZ, RZ, -R8 ;  /* 0x000000ffff037224 */ /* 0x020fc600078e0a08 */
[----:B------:R-:W-:Y:S01]  /*0700*/  ISETP.NE.AND P1, PT, R0, 0x3, PT ;  /* 0x000000030000780c */ /* 0x000fe20003f25270 */
[----:B------:R-:W-:Y:S01]  /*0710*/  VOTEU.ALL UP0, P0 ;  /* 0x00000000003f7886 */ /* 0x000fe20000000000 */
[----:B------:R-:W-:Y:S01]  /*0720*/  ISETP.LT.U32.AND P0, PT, R22, 0x8, !P2 ;  /* 0x000000081600780c */ /* 0x000fe20005701070 */
[----:B---3--:R-:W-:Y:S01]  /*0730*/  IMAD R3, R10, R3, UR8 ;  /* 0x000000080a037e24 */ /* 0x008fe2000f8e0203 */
[----:B------:R-:W-:Y:S01]  /*0740*/  ISETP.EQ.OR P1, PT, R0, RZ, !P1 ;  /* 0x000000ff0000720c */ /* 0x000fe20004f22670 */
[----:B--2---:R-:W-:Y:S01]  /*0750*/  IMAD R9, R7, R21, R4 ;  /* 0x0000001507097224 */ /* 0x004fe200078e0204 */
[C---:B------:R-:W-:Y:S02]  /*0760*/  ISETP.NE.AND P2, PT, R5.reuse, RZ, PT ;  /* 0x000000ff0500720c */ /* 0x040fe40003f45270 */
[----:B------:R-:W-:Y:S01]  /*0770*/  ISETP.EQ.AND P1, PT, R5, RZ, P1 ;  /* 0x000000ff0500720c */ /* 0x000fe20000f22270 */
[----:B------:R-:W0:Y:S02]  /*0780*/  FENCE.VIEW.ASYNC.S ;  /* 0x00000000000073c6 */ /* 0x000e240000000000 */
[----:B0-----:R0:W1:Y:S01]  /*0790*/  @!UP0 SYNCS.EXCH.64 URZ, [UR6+0xa0], UR4 ;  /* 0x0000a004063f85b2 */ /* 0x0010620008000100 */
[----:B------:R-:W-:-:S02]  /*07a0*/  ISETP.NE.AND P4, PT, R9, R22, PT ;  /* 0x000000160900720c */ /* 0x000fc40003f85270 */
[----:B------:R-:W-:Y:S02]  /*07b0*/  SEL R19, RZ, 0x1, !P1 ;  /* 0x00000001ff137807 */ /* 0x000fe40004800000 */
[----:B------:R-:W-:Y:S02]  /*07c0*/  ISETP.EQ.OR P4, PT, R3, RZ, !P4 ;  /* 0x000000ff0300720c */ /* 0x000fe40006782670 */
[----:B------:R-:W-:Y:S02]  /*07d0*/  SEL R19, R19, 0x2, P5 ;  /* 0x0000000213137807 */ /* 0x000fe40002800000 */
[----:B------:R-:W-:-:S04]  /*07e0*/  PLOP3.LUT P0, PT, P0, P4, PT, 0x80, 0x0 ;  /* 0x000000000000781c */ /* 0x000fc80000709070 */
[----:B------:R-:W-:Y:S01]  /*07f0*/  P2R R156, PR, RZ, 0x1 ;  /* 0x00000001ff9c7803 */ /* 0x000fe20000000000 */
[----:B------:R0:W2:Y:S01]  /*0800*/  @!UP1 SYNCS.EXCH.64 URZ, [UR6+0xa8], UR4 ;  /* 0x0000a804063f95b2 */ /* 0x0000a20008000100 */
[----:B------:R-:W-:Y:S01]  /*0810*/  NOP ;  /* 0x0000000000007918 */ /* 0x000fe20000000000 */
[----:B------:R-:W-:Y:S06]  /*0820*/  @!P3 BRA `(.L_x_4) ;  /* 0x000000000008b947 */ /* 0x000fec0003800000 */
[----:B-12-4-:R-:W-:Y:S01]  /*0830*/  UCGABAR_ARV ;  /* 0x00000000000079c7 */ /* 0x016fe20008000000 */
[----:B------:R-:W-:Y:S05]  /*0840*/  BRA `(.L_x_5) ;  /* 0x0000000000047947 */ /* 0x000fea0003800000 */
.L_x_4:
[----:B-12-4-:R-:W-:Y:S01]  /*0850*/  NOP ;  /* 0x0000000000007918 */ /* 0x016fe20000000000 */
.L_x_5:
[----:B------:R-:W1:Y:S01]  /*0860*/  LDC R2, c[0x0][0x65c] ;  /* 0x00019700ff027b82 */ /* 0x000e620000000800 */
[----:B------:R-:W-:Y:S02]  /*0870*/  IMAD.U32 R8, RZ, RZ, UR8 ;  /* 0x00000008ff087e24 */ /* 0x000fe4000f8e00ff */
[----:B------:R-:W-:Y:S01]  /*0880*/  IMAD.MOV.U32 R9, RZ, RZ, RZ ;  /* 0x000000ffff097224 */ /* 0x000fe200078e00ff */
[----:B-1----:R-:W-:-:S04]  /*0890*/  ISETP.NE.AND P1, PT, R2, 0x1, PT ;  /* 0x000000010200780c */ /* 0x002fc80003f25270 */
[----:B------:R-:W-:-:S09]  /*08a0*/  P2R R5, PR, RZ, 0x2 ;  /* 0x00000002ff057803 */ /* 0x000fd20000000000 */
[----:B------:R-:W1:Y:S01]  /*08b0*/  @P1 LDC R17, c[0x0][0x10] ;  /* 0x00000400ff111b82 */ /* 0x000e620000000800 */
[----:B------:R-:W-:Y:S02]  /*08c0*/  @P1 IMAD.MOV.U32 R5, RZ, RZ, RZ ;  /* 0x000000ffff051224 */ /* 0x000fe400078e00ff */
[----:B------:R-:W-:-:S05]  /*08d0*/  @P1 IMAD.MOV.U32 R13, RZ, RZ, RZ ;  /* 0x000000ffff0d1224 */ /* 0x000fca00078e00ff */
[----:B------:R-:W2:Y:S01]  /*08e0*/  @!P1 LDC R11, c[0x0][0xc] ;  /* 0x00000300ff0b9b82 */ /* 0x000ea20000000800 */
[----:B-1----:R-:W-:-:S04]  /*08f0*/  @P1 IMAD.WIDE.U32 R16, R17, UR8, R4 ;  /* 0x0000000811101c25 */ /* 0x002fc8000f8e0004 */
[----:B------:R-:W-:Y:S02]  /*0900*/  @P1 IMAD.IADD R17, R17, 0x1, R13 ;  /* 0x0000000111111824 */ /* 0x000fe400078e020d */
[----:B--2---:R-:W-:-:S04]  /*0910*/  @!P1 IMAD.WIDE.U32 R8, R4, R11, R8 ;  /* 0x0000000b04089225 */ /* 0x004fc800078e0008 */
[----:B------:R-:W-:Y:S02]  /*0920*/  @!P1 IMAD.MOV.U32 R16, RZ, RZ, R8 ;  /* 0x000000ffff109224 */ /* 0x000fe400078e0008 */
[----:B------:R-:W-:Y:S01]  /*0930*/  @!P1 IMAD.MOV.U32 R17, RZ, RZ, R9 ;  /* 0x000000ffff119224 */ /* 0x000fe200078e0009 */
[----:B------:R-:W-:Y:S06]  /*0940*/  @!P3 BRA `(.L_x_6) ;  /* 0x00000000000cb947 */ /* 0x000fec0003800000 */
[----:B------:R-:W-:Y:S01]  /*0950*/  UCGABAR_WAIT ;  /* 0x0000000000007dc7 */ /* 0x000fe20008000000 */
[----:B------:R-:W-:Y:S01]  /*0960*/  CCTL.IVALL ;  /* 0x00000000ff00798f */ /* 0x000fe20002000000 */
[----:B------:R-:W-:Y:S05]  /*0970*/  BRA `(.L_x_7) ;  /* 0x0000000000047947 */ /* 0x000fea0003800000 */
.L_x_6:
[----:B------:R-:W-:Y:S06]  /*0980*/  BAR.SYNC.DEFER_BLOCKING 0x0 ;  /* 0x0000000000007b1d */ /* 0x000fec0000010000 */
.L_x_7:
[----:B------:R-:W-:Y:S05]  /*0990*/  @!P2 BRA `(.L_x_8) ;  /* 0x0000009400e0a947 */ /* 0x000fea0003800000 */
[----:B------:R-:W-:-:S13]  /*09a0*/  ISETP.GT.U32.AND P0, PT, R6, 0x1, PT ;  /* 0x000000010600780c */ /* 0x000fda0003f04070 */
[----:B0-----:R-:W-:Y:S05]  /*09b0*/  @P0 EXIT ;  /* 0x000000000000094d */ /* 0x001fea0003800000 */
[----:B------:R-:W-:Y:S01]  /*09c0*/  ULDC.64 UR4, c[0x0][0x650] ;  /* 0x0001940000047ab9 */ /* 0x000fe20000000a00 */
[----:B------:R-:W-:Y:S01]  /*09d0*/  PRMT R0, RZ, 0x7610, R0 ;  /* 0x00007610ff007816 */ /* 0x000fe20000000000 */
[----:B------:R-:W-:Y:S01]  /*09e0*/  IMAD.MOV.U32 R153, RZ, RZ, -0x1 ;  /* 0xffffffffff997424 */ /* 0x000fe200078e00ff */
[----:B------:R-:W-:Y:S01]  /*09f0*/  ISETP.GE.U32.AND P0, PT, R16, UR4, PT ;  /* 0x0000000410007c0c */ /* 0x000fe2000bf06070 */
[----:B------:R-:W-:Y:S02]  /*0a00*/  IMAD.MOV.U32 R152, RZ, RZ, -0x1 ;  /* 0xffffffffff987424 */ /* 0x000fe400078e00ff */
[----:B------:R-:W-:Y:S01]  /*0a10*/  IMAD.MOV.U32 R23, RZ, RZ, -0x1 ;  /* 0xffffffffff177424 */ /* 0x000fe200078e00ff */
[----:B------:R-:W-:-:S13]  /*0a20*/  ISETP.GE.U32.AND.EX P0, PT, R17, UR5, PT, P0 ;  /* 0x0000000511007c0c */ /* 0x000fda000bf06100 */
[----:B------:R-:W-:Y:S05]  /*0a30*/  @P0 BRA `(.L_x_9) ;  /* 0x00000004002c0947 */ /* 0x000fea0003800000 */
[----:B------:R-:W0:Y:S01]  /*0a40*/  LDC.64 R24, c[0x0][0x628] ;  /* 0x00018a00ff187b82 */ /* 0x000e220000000a00 */
[----:B------:R-:W-:Y:S02]  /*0a50*/  IMAD.MOV.U32 R8, RZ, RZ, R16 ;  /* 0x000000ffff087224 */ /* 0x000fe400078e0010 */
[----:B------:R-:W-:-:S05]  /*0a60*/  IMAD.MOV.U32 R9, RZ, RZ, R17 ;  /* 0x000000ffff097224 */ /* 0x000fca00078e0011 */
[----:B------:R-:W1:Y:S08]  /*0a70*/  LDC R0, c[0x0][0x630] ;  /* 0x00018c00ff007b82 */ /* 0x000e700000000800 */
[----:B------:R-:W2:Y:S01]  /*0a80*/  LDC.64 R26, c[0x0][0x620] ;  /* 0x00018800ff1a7b82 */ /* 0x000ea20000000a00 */
[----:B0-----:R-:W-:-:S04]  /*0a90*/  ISETP.NE.U32.AND P0, PT, R24, RZ, PT ;  /* 0x000000ff1800720c */ /* 0x001fc80003f05070 */
[----:B------:R-:W-:-:S13]  /*0aa0*/  ISETP.NE.AND.EX P0, PT, R25, RZ, PT, P0 ;  /* 0x000000ff1900720c */ /* 0x000fda0003f05300 */
[----:B-12---:R-:W-:Y:S05]  /*0ab0*/  @!P0 BRA `(.L_x_10) ;  /* 0x0000000000288947 */ /* 0x006fea0003800000 */
[----:B------:R-:W0:Y:S02]  /*0ac0*/  LDC R13, c[0x0][0x634] ;  /* 0x00018d00ff0d7b82 */ /* 0x000e240000000800 */
[----:B0-----:R-:W-:-:S05]  /*0ad0*/  IADD3 R13, P0, R16, R13, RZ ;  /* 0x0000000d100d7210 */ /* 0x001fca0007f1e0ff */
[----:B------:R-:W-:-:S04]  /*0ae0*/  IMAD.X R15, RZ, RZ, R17, P0 ;  /* 0x000000ffff0f7224 */ /* 0x000fc800000e0611 */
[----:B------:R-:W-:-:S04]  /*0af0*/  IMAD.WIDE.U32 R8, R15, R24, RZ ;  /* 0x000000180f087225 */ /* 0x000fc800078e00ff */
[----:B------:R-:W-:-:S04]  /*0b00*/  IMAD.WIDE.U32 R10, P0, R13, R25, R8 ;  /* 0x000000190d0a7225 */ /* 0x000fc80007800008 */
[----:B------:R-:W-:-:S04]  /*0b10*/  IMAD.WIDE.U32 R8, R13, R24, RZ ;  /* 0x000000180d087225 */ /* 0x000fc800078e00ff */
[----:B------:R-:W-:Y:S01]  /*0b20*/  IMAD.X R13, RZ, RZ, RZ, P0 ;  /* 0x000000ffff0d7224 */ /* 0x000fe200000e06ff */
[----:B------:R-:W-:Y:S01]  /*0b30*/  IADD3 RZ, P0, R9, R10, RZ ;  /* 0x0000000a09ff7210 */ /* 0x000fe20007f1e0ff */
[----:B------:R-:W-:-:S04]  /*0b40*/  IMAD.MOV.U32 R12, RZ, RZ, R11 ;  /* 0x000000ffff0c7224 */ /* 0x000fc800078e000b */
[----:B------:R-:W-:-:S08]  /*0b50*/  IMAD.WIDE.U32.X R8, R15, R25, R12, P0 ;  /* 0x000000190f087225 */ /* 0x000fd000000e040c */
.L_x_10:
[----:B------:R-:W0:Y:S01]  /*0b60*/  LDC.64 R24, c[0x0][0x640] ;  /* 0x00019000ff187b82 */ /* 0x000e220000000a00 */
[-CC-:B------:R-:W-:Y:S01]  /*0b70*/  SHF.R.U64 R28, R8, R0.reuse, R9.reuse ;  /* 0x00000000081c7219 */ /* 0x180fe20000001209 */
[----:B------:R-:W-:Y:S01]  /*0b80*/  IMAD R30, R7, R21, R4 ;  /* 0x00000015071e7224 */ /* 0x000fe200078e0204 */
[----:B------:R-:W-:Y:S01]  /*0b90*/  SHF.R.U32.HI R0, RZ, R0, R9 ;  /* 0x00000000ff007219 */ /* 0x000fe20000011609 */
[----:B------:R-:W-:Y:S01]  /*0ba0*/  IMAD.MOV.U32 R21, RZ, RZ, 0x1 ;  /* 0x00000001ff157424 */ /* 0x000fe200078e00ff */
[----:B------:R-:W-:-:S03]  /*0bb0*/  IADD3 R5, P0, RZ, -R28, RZ ;  /* 0x8000001cff057210 */ /* 0x000fc60007f1e0ff */
[----:B------:R-:W1:Y:S02]  /*0bc0*/  LDC R6, c[0x0][0x618] ;  /* 0x00018600ff067b82 */ /* 0x000e640000000800 */
[----:B------:R-:W-:-:S04]  /*0bd0*/  IMAD.X R9, RZ, RZ, ~R0, P0 ;  /* 0x000000ffff097224 */ /* 0x000fc800000e0e00 */
[-C--:B------:R-:W-:Y:S02]  /*0be0*/  IMAD R0, R9, R26.reuse, RZ ;  /* 0x0000001a09007224 */ /* 0x080fe400078e02ff */
[----:B------:R-:W2:Y:S01]  /*0bf0*/  LDC R11, c[0x0][0x608] ;  /* 0x00018200ff0b7b82 */ /* 0x000ea20000000800 */
[----:B------:R-:W-:-:S04]  /*0c00*/  IMAD.WIDE.U32 R8, R5, R26, R16 ;  /* 0x0000001a05087225 */ /* 0x000fc800078e0010 */
[----:B------:R-:W-:-:S03]  /*0c10*/  IMAD R5, R5, R27, R0 ;  /* 0x0000001b05057224 */ /* 0x000fc600078e0200 */
[----:B------:R-:W3:Y:S01]  /*0c20*/  LDC R12, c[0x0][0x658] ;  /* 0x00019600ff0c7b82 */ /* 0x000ee20000000800 */
[----:B0-----:R-:W-:Y:S01]  /*0c30*/  ISETP.NE.U32.AND P0, PT, R24, RZ, PT ;  /* 0x000000ff1800720c */ /* 0x001fe20003f05070 */
[----:B------:R-:W-:Y:S02]  /*0c40*/  IMAD.IADD R5, R9, 0x1, R5 ;  /* 0x0000000109057824 */ /* 0x000fe400078e0205 */
[----:B------:R-:W-:Y:S01]  /*0c50*/  IMAD.MOV.U32 R9, RZ, RZ, -0x1 ;  /* 0xffffffffff097424 */ /* 0x000fe200078e00ff */
[----:B------:R-:W-:-:S03]  /*0c60*/  ISETP.NE.AND.EX P0, PT, R25, RZ, PT, P0 ;  /* 0x000000ff1900720c */ /* 0x000fc60003f05300 */
[----:B------:R-:W0:Y:S01]  /*0c70*/  LDC R15, c[0x0][0x600] ;  /* 0x00018000ff0f7b82 */ /* 0x000e220000000800 */
[-CC-:B-1----:R-:W-:Y:S02]  /*0c80*/  SHF.R.U64 R13, R8, R6.reuse, R5.reuse ;  /* 0x00000006080d7219 */ /* 0x182fe40000001205 */
[----:B------:R-:W-:-:S05]  /*0c90*/  SHF.R.U32.HI R0, RZ, R6, R5 ;  /* 0x00000006ff007219 */ /* 0x000fca0000011605 */
[----:B------:R-:W1:Y:S01]  /*0ca0*/  LDC R14, c[0x0][0x648] ;  /* 0x00019200ff0e7b82 */ /* 0x000e620000000800 */
[-CC-:B--2---:R-:W-:Y:S02]  /*0cb0*/  SHF.R.U64 R27, R13, R11.reuse, R0.reuse ;  /* 0x0000000b0d1b7219 */ /* 0x184fe40000001200 */
[----:B------:R-:W-:-:S05]  /*0cc0*/  SHF.R.U32.HI R5, RZ, R11, R0 ;  /* 0x0000000bff057219 */ /* 0x000fca0000011600 */
[----:B------:R-:W2:Y:S01]  /*0cd0*/  LDC R20, c[0x0][0x638] ;  /* 0x00018e00ff147b82 */ /* 0x000ea20000000800 */
[-CC-:B---3--:R-:W-:Y:S02]  /*0ce0*/  SHF.R.U64 R26, R27, R12.reuse, R5.reuse ;  /* 0x0000000c1b1a7219 */ /* 0x188fe40000001205 */
[-C--:B------:R-:W-:Y:S02]  /*0cf0*/  SHF.L.U32 R0, R9, R12.reuse, RZ ;  /* 0x0000000c09007219 */ /* 0x080fe400000006ff */
[----:B------:R-:W-:Y:S01]  /*0d00*/  SHF.R.U32.HI R5, RZ, R12, R5 ;  /* 0x0000000cff057219 */ /* 0x000fe20000011605 */
[----:B------:R-:W-:Y:S01]  /*0d10*/  IMAD.MOV.U32 R4, RZ, RZ, R26 ;  /* 0x000000ffff047224 */ /* 0x000fe200078e001a */
[----:B------:R-:W-:Y:S01]  /*0d20*/  LOP3.LUT R10, RZ, R0, RZ, 0x33, !PT ;  /* 0x00000000ff0a7212 */ /* 0x000fe200078e33ff */
[----:B------:R-:W3:Y:S01]  /*0d30*/  LDC R23, c[0x0][0x610] ;  /* 0x00018400ff177b82 */ /* 0x000ee20000000800 */
[----:B------:R-:W-:Y:S05]  /*0d40*/  @!P0 BRA `(.L_x_11) ;  /* 0x0000000000288947 */ /* 0x000fea0003800000 */
[----:B------:R-:W4:Y:S02]  /*0d50*/  LDC R9, c[0x0][0x64c] ;  /* 0x00019300ff097b82 */ /* 0x000f240000000800 */
[----:B----4-:R-:W-:-:S05]  /*0d60*/  IADD3 R9, P0, R26, R9, RZ ;  /* 0x000000091a097210 */ /* 0x010fca0007f1e0ff */
        /* <DEDUP_REMOVED lines=8> */
.L_x_11:
[----:B-1----:R-:W-:Y:S01]  /*0df0*/  SHF.R.U64 R4, R4, R14, R5 ;  /* 0x0000000e04047219 */ /* 0x002fe20000001205 */
[----:B0-----:R-:W-:Y:S01]  /*0e00*/  VIADD R6, R15, 0xffffffff ;  /* 0xffffffff0f067836 */ /* 0x001fe20000000000 */
[----:B------:R-:W-:Y:S02]  /*0e10*/  SHF.L.U32 R0, R21, R12, RZ ;  /* 0x0000000c15007219 */ /* 0x000fe400000006ff */
[----:B------:R-:W-:Y:S01]  /*0e20*/  LOP3.LUT R5, R27, R10, RZ, 0xc0, !PT ;  /* 0x0000000a1b057212 */ /* 0x000fe200078ec0ff */
[----:B------:R-:W-:Y:S01]  /*0e30*/  IMAD.MOV R7, RZ, RZ, -R4 ;  /* 0x000000ffff077224 */ /* 0x000fe200078e0a04 */
[----:B------:R-:W-:Y:S02]  /*0e40*/  SEL R3, R3, R30, !P1 ;  /* 0x0000001e03037207 */ /* 0x000fe40004800000 */
[----:B------:R-:W-:Y:S01]  /*0e50*/  LOP3.LUT R6, R13, R6, RZ, 0xc0, !PT ;  /* 0x000000060d067212 */ /* 0x000fe200078ec0ff */
[----:B------:R-:W-:Y:S02]  /*0e60*/  IMAD R4, R0, R4, R5 ;  /* 0x0000000400047224 */ /* 0x000fe400078e0205 */
[----:B--2---:R-:W-:-:S02]  /*0e70*/  IMAD R0, R7, R20, R26 ;  /* 0x0000001407007224 */ /* 0x004fc400078e021a */
[----:B---3--:R-:W-:Y:S02]  /*0e80*/  IMAD R3, R4, R23, R3 ;  /* 0x0000001704037224 */ /* 0x008fe400078e0203 */
[----:B------:R-:W-:Y:S02]  /*0e90*/  IMAD.MOV.U32 R5, RZ, RZ, 0x1 ;  /* 0x00000001ff057424 */ /* 0x000fe400078e00ff */
[----:B------:R-:W-:Y:S02]  /*0ea0*/  IMAD R4, R0, R15, R6 ;  /* 0x0000000f00047224 */ /* 0x000fe400078e0206 */
[----:B------:R-:W-:Y:S01]  /*0eb0*/  IMAD.MOV.U32 R23, RZ, RZ, R28 ;  /* 0x000000ffff177224 */ /* 0x000fe200078e001c */
[----:B------:R-:W-:Y:S02]  /*0ec0*/  PRMT R0, R5, 0x7610, R0 ;  /* 0x0000761005007816 */ /* 0x000fe40000000000 */
[----:B------:R-:W-:Y:S02]  /*0ed0*/  SEL R152, R4, R3, !P1 ;  /* 0x0000000304987207 */ /* 0x000fe40004800000 */
[----:B------:R-:W-:-:S07]  /*0ee0*/  SEL R153, R3, R4, !P1 ;  /* 0x0000000403997207 */ /* 0x000fce0004800000 */
.L_x_9:
[----:B------:R-:W-:-:S08]  /*0ef0*/  NOP ;  /* 0x0000000000007918 */ /* 0x000fd00000000000 */
[----:B------:R-:W0:Y:S02]  /*0f00*/  USETMAXREG.TRY_ALLOC.CTAPOOL UP0, 0xe8 ;  /* 0x000000e8000079c8 */ /* 0x000e240008000600 */
[----:B0-----:R-:W-:-:S13]  /*0f10*/  PLOP3.LUT P0, PT, PT, PT, UP0, 0x80, 0x0 ;  /* 0x000000000000781c */ /* 0x001fda0003f0f008 */
[----:B------:R-:W-:Y:S05]  /*0f20*/  @!P0 BRA `(.L_x_9) ;  /* 0xfffffffc00f08947 */ /* 0x000fea000383ffff */
[----:B------:R-:W-:Y:S01]  /*0f30*/  ULDC.64 UR4, c[0x0][0x598] ;  /* 0x0001660000047ab9 */ /* 0x000fe20000000a00 */
[----:B------:R-:W-:Y:S01]  /*0f40*/  ULDC.64 UR36, c[0x0][0x208] ;  /* 0x0000820000247ab9 */ /* 0x000fe20000000a00 */
[----:B------:R-:W-:-:S04]  /*0f50*/  ISETP.NE.U32.AND P0, PT, RZ, UR4, PT ;  /* 0x00000004ff007c0c */ /* 0x000fc8000bf05070 */
[----:B------:R-:W-:-:S13]  /*0f60*/  ISETP.NE.AND.EX P0, PT, RZ, UR5, PT, P0 ;  /* 0x00000005ff007c0c */ /* 0x000fda000bf05300 */
[----:B------:R-:W-:Y:S05]  /*0f70*/  @!P0 BRA `(.L_x_12) ;  /* 0x00000000001c8947 */ /* 0x000fea0003800000 */
[----:B------:R-:W0:Y:S02]  /*0f80*/  LDC.64 R4, c[0x0][0x598] ;  /* 0x00016600ff047b82 */ /* 0x000e240000000a00 */
[----:B0-----:R-:W2:Y:S02]  /*0f90*/  LDG.E.64 R4, desc[UR36][R4.64] ;  /* 0x0000002404047981 */ /* 0x001ea4000c1e1b00 */
[----:B--2---:R-:W-:-:S04]  /*0fa0*/  ISETP.NE.U32.AND P0, PT, R4, RZ, PT ;  /* 0x000000ff0400720c */ /* 0x004fc80003f05070 */
[----:B------:R-:W-:-:S13]  /*0fb0*/  ISETP.NE.AND.EX P0, PT, R5, RZ, PT, P0 ;  /* 0x000000ff0500720c */ /* 0x000fda0003f05300 */
[----:B------:R-:W-:Y:S05]  /*0fc0*/  @!P0 BRA `(.L_x_12) ;  /* 0x0000000000088947 */ /* 0x000fea0003800000 */
[----:B------:R0:W5:Y:S01]  /*0fd0*/  LD.E R154, desc[UR36][R4.64] ;  /* 0x00000024049a7980 */ /* 0x000162000c101900 */
[----:B------:R-:W-:Y:S05]  /*0fe0*/  BRA `(.L_x_13) ;  /* 0x0000000000247947 */ /* 0x000fea0003800000 */
.L_x_12:
[----:B------:R-:W-:Y:S02]  /*0ff0*/  ULDC.64 UR4, c[0x0][0x588] ;  /* 0x0001620000047ab9 */ /* 0x000fe40000000a00 */
[----:B------:R-:W-:-:S04]  /*1000*/  ISETP.NE.U32.AND P0, PT, RZ, UR4, PT ;  /* 0x00000004ff007c0c */ /* 0x000fc8000bf05070 */
[----:B------:R-:W-:-:S13]  /*1010*/  ISETP.NE.AND.EX P0, PT, RZ, UR5, PT, P0 ;  /* 0x00000005ff007c0c */ /* 0x000fda000bf05300 */
[----:B------:R-:W-:Y:S05]  /*1020*/  @!P0 BRA `(.L_x_14) ;  /* 0x00000000000c8947 */ /* 0x000fea0003800000 */
[----:B------:R-:W0:Y:S02]  /*1030*/  LDC.64 R154, c[0x0][0x588] ;  /* 0x00016200ff9a7b82 */ /* 0x000e240000000a00 */
[----:B0-----:R1:W5:Y:S01]  /*1040*/  LDG.E R154, desc[UR36][R154.64] ;  /* 0x000000249a9a7981 */ /* 0x001362000c1e1900 */
[----:B------:R-:W-:Y:S05]  /*1050*/  BRA `(.L_x_13) ;  /* 0x0000000000087947 */ /* 0x000fea0003800000 */
.L_x_14:
[----:B------:R-:W-:Y:S02]  /*1060*/  ULDC UR4, c[0x0][0x580] ;  /* 0x0001600000047ab9 */ /* 0x000fe40000000800 */
[----:B------:R-:W-:-:S07]  /*1070*/  IMAD.U32 R154, RZ, RZ, UR4 ;  /* 0x00000004ff9a7e24 */ /* 0x000fce000f8e00ff */
.L_x_13:
[----:B------:R-:W-:Y:S02]  /*1080*/  ULDC.64 UR4, c[0x0][0x5a0] ;  /* 0x0001680000047ab9 */ /* 0x000fe40000000a00 */
[----:B------:R-:W-:-:S04]  /*1090*/  ISETP.NE.U32.AND P0, PT, RZ, UR4, PT ;  /* 0x00000004ff007c0c */ /* 0x000fc8000bf05070 */
[----:B------:R-:W-:-:S13]  /*10a0*/  ISETP.NE.AND.EX P0, PT, RZ, UR5, PT, P0 ;  /* 0x00000005ff007c0c */ /* 0x000fda000bf05300 */
[----:B------:R-:W-:Y:S05]  /*10b0*/  @!P0 BRA `(.L_x_15) ;  /* 0x00000000001c8947 */ /* 0x000fea0003800000 */
[----:B0-----:R-:W0:Y:S02]  /*10c0*/  LDC.64 R4, c[0x0][0x5a0] ;  /* 0x00016800ff047b82 */ /* 0x001e240000000a00 */
[----:B0-----:R-:W2:Y:S02]  /*10d0*/  LDG.E.64 R4, desc[UR36][R4.64] ;  /* 0x0000002404047981 */ /* 0x001ea4000c1e1b00 */
[----:B--2---:R-:W-:-:S04]  /*10e0*/  ISETP.NE.U32.AND P0, PT, R4, RZ, PT ;  /* 0x000000ff0400720c */ /* 0x004fc80003f05070 */
[----:B------:R-:W-:-:S13]  /*10f0*/  ISETP.NE.AND.EX P0, PT, R5, RZ, PT, P0 ;  /* 0x000000ff0500720c */ /* 0x000fda0003f05300 */
[----:B------:R-:W-:Y:S05]  /*1100*/  @!P0 BRA `(.L_x_15) ;  /* 0x0000000000088947 */ /* 0x000fea0003800000 */
[----:B-1----:R0:W5:Y:S01]  /*1110*/  LD.E R155, desc[UR36][R4.64] ;  /* 0x00000024049b7980 */ /* 0x002162000c101900 */
[----:B------:R-:W-:Y:S05]  /*1120*/  BRA `(.L_x_16) ;  /* 0x0000000000247947 */ /* 0x000fea0003800000 */
.L_x_15:
[----:B------:R-:W-:Y:S02]  /*1130*/  ULDC.64 UR4, c[0x0][0x590] ;  /* 0x0001640000047ab9 */ /* 0x000fe40000000a00 */
[----:B------:R-:W-:-:S04]  /*1140*/  ISETP.NE.U32.AND P0, PT, RZ, UR4, PT ;  /* 0x00000004ff007c0c */ /* 0x000fc8000bf05070 */
[----:B------:R-:W-:-:S13]  /*1150*/  ISETP.NE.AND.EX P0, PT, RZ, UR5, PT, P0 ;  /* 0x00000005ff007c0c */ /* 0x000fda000bf05300 */
[----:B------:R-:W-:Y:S05]  /*1160*/  @!P0 BRA `(.L_x_17) ;  /* 0x00000000000c8947 */ /* 0x000fea0003800000 */
[----:B0-----:R-:W1:Y:S02]  /*1170*/  LDC.64 R4, c[0x0][0x590] ;  /* 0x00016400ff047b82 */ /* 0x001e640000000a00 */
[----:B-1----:R1:W5:Y:S01]  /*1180*/  LDG.E R155, desc[UR36][R4.64] ;  /* 0x00000024049b7981 */ /* 0x002362000c1e1900 */
[----:B------:R-:W-:Y:S05]  /*1190*/  BRA `(.L_x_16) ;  /* 0x0000000000087947 */ /* 0x000fea0003800000 */
.L_x_17:
[----:B------:R-:W-:Y:S02]  /*11a0*/  ULDC UR4, c[0x0][0x584] ;  /* 0x0001610000047ab9 */ /* 0x000fe40000000800 */
[----:B-1----:R-:W-:-:S07]  /*11b0*/  IMAD.U32 R155, RZ, RZ, UR4 ;  /* 0x00000004ff9b7e24 */ /* 0x002fce000f8e00ff */
.L_x_16:
[----:B------:R-:W-:-:S13]  /*11c0*/  LOP3.LUT P0, RZ, R0, 0xff, RZ, 0xc0, !PT ;  /* 0x000000ff00ff7812 */ /* 0x000fda000780c0ff */
[----:B------:R-:W-:Y:S05]  /*11d0*/  @!P0 EXIT ;  /* 0x000000000000894d */ /* 0x000fea0003800000 */
[----:B------:R-:W-:Y:S01]  /*11e0*/  ULDC UR4, c[0x0][0x28c] ;  /* 0x0000a30000047ab9 */ /* 0x000fe20000000800 */
[----:B------:R-:W-:Y:S01]  /*11f0*/  LOP3.LUT R157, R19, 0x1, RZ, 0xfc, !PT ;  /* 0x00000001139d7812 */ /* 0x000fe200078efcff */
[----:B------:R-:W-:Y:S01]  /*1200*/  UIADD3 UR4, UR4, 0x1f, URZ ;  /* 0x0000001f04047890 */ /* 0x000fe2000fffe03f */
[----:B------:R-:W-:Y:S01]  /*1210*/  UMOV UR38, URZ ;  /* 0x0000003f00267c82 */ /* 0x000fe20008000000 */
[----:B------:R-:W-:Y:S02]  /*1220*/  UMOV UR39, URZ ;  /* 0x0000003f00277c82 */ /* 0x000fe40008000000 */
[----:B------:R-:W-:-:S04]  /*1230*/  USHF.R.S32.HI UR5, URZ, 0x1f, UR4 ;  /* 0x0000001f3f057899 */ /* 0x000fc80008011404 */
[----:B------:R-:W-:-:S04]  /*1240*/  ULEA.HI UR5, UR5, UR4, URZ, 0x5 ;  /* 0x0000000405057291 */ /* 0x000fc8000f8f283f */
[----:B------:R-:W-:-:S12]  /*1250*/  USHF.R.S32.HI UR40, URZ, 0x5, UR5 ;  /* 0x000000053f287899 */ /* 0x000fd80008011405 */
.L_x_293:
[----:B------:R-:W-:Y:S01]  /*1260*/  LOP3.LUT R0, R18, 0x80, RZ, 0xc0, !PT ;  /* 0x0000008012007812 */ /* 0x000fe200078ec0ff */
[----:B--2---:R-:W2:Y:S01]  /*1270*/  S2UR UR7, SR_CgaCtaId ;  /* 0x00000000000779c3 */ /* 0x004ea20000008800 */
[----:B------:R-:W-:Y:S02]  /*1280*/  UMOV UR6, 0x400 ;  /* 0x0000040000067882 */ /* 0x000fe40000000000 */
[----:B------:R-:W-:-:S06]  /*1290*/  SHF.R.U32.HI R0, RZ, 0x7, R0 ;  /* 0x00000007ff007819 */ /* 0x000fcc0000011600 */
[----:B---3--:R-:W3:Y:S01]  /*12a0*/  SHFL.IDX PT, R0, R0, RZ, 0x1f ;  /* 0x00001fff00007589 */ /* 0x008ee200000e0000 */
[----:B--2---:R-:W-:Y:S01]  /*12b0*/  ULEA UR6, UR7, UR6, 0x18 ;  /* 0x0000000607067291 */ /* 0x004fe2000f8ec03f */
[----:B---3--:R-:W-:-:S13]  /*12c0*/  R2UR UR4, R0 ;  /* 0x00000000000472ca */ /* 0x008fda00000e0000 */
[----:B------:R-:W-:-:S04]  /*12d0*/  ULEA.HI UR5, UR4, UR4, URZ, 0x1 ;  /* 0x0000000404057291 */ /* 0x000fc8000f8f083f */
[----:B------:R-:W-:-:S04]  /*12e0*/  ULOP3.LUT UR5, UR5, 0xffffe, URZ, 0xc0, !UPT ;  /* 0x000ffffe05057892 */ /* 0x000fc8000f8ec03f */
[----:B------:R-:W-:-:S03]  /*12f0*/  UIADD3 UR5, UR4, -UR5, URZ ;  /* 0x8000000504057290 */ /* 0x000fc6000fffe03f */
[----:B------:R-:W-:Y:S01]  /*1300*/  ULDC UR4, c[0x0][0x28c] ;  /* 0x0000a30000047ab9 */ /* 0x000fe20000000800 */
[----:B------:R-:W-:Y:S01]  /*1310*/  ULEA UR5, UR5, UR6, 0xc ;  /* 0x0000000605057291 */ /* 0x000fe2000f8e603f */
[----:B------:R-:W-:-:S03]  /*1320*/  ISETP.LT.AND P0, PT, RZ, UR4, PT ;  /* 0x00000004ff007c0c */ /* 0x000fc6000bf01270 */
[----:B------:R-:W-:-:S04]  /*1330*/  UIADD3 UR5, UR5, 0x180, URZ ;  /* 0x0000018005057890 */ /* 0x000fc8000fffe03f */
[----:B------:R-:W-:-:S04]  /*1340*/  USHF.R.U32.HI UR5, URZ, 0x4, UR5 ;  /* 0x000000043f057899 */ /* 0x000fc80008011605 */
[----:B------:R-:W-:Y:S02]  /*1350*/  ULOP3.LUT UR41, UR5, 0x3fff, URZ, 0xc0, !UPT ;  /* 0x00003fff05297892 */ /* 0x000fe4000f8ec03f */
[----:B-1----:R-:W-:Y:S10]  /*1360*/  @P0 BRA `(.L_x_18) ;  /* 0x0000000000400947 */ /* 0x002ff40003800000 */
[----:B------:R-:W-:Y:S01]  /*1370*/  MOV R0, 0x0 ;  /* 0x0000000000007802 */ /* 0x000fe20000000f00 */
[----:B------:R-:W-:Y:S01]  /*1380*/  ULDC.64 UR4, c[0x4][0x68] ;  /* 0x01001a0000047ab9 */ /* 0x000fe20000000a00 */
[----:B------:R-:W-:Y:S01]  /*1390*/  ULDC.64 UR6, c[0x4][0x8] ;  /* 0x0100020000067ab9 */ /* 0x000fe20000000a00 */
[----:B01----:R-:W-:Y:S01]  /*13a0*/  IMAD.U32 R4, RZ, RZ, UR4 ;  /* 0x00000004ff047e24 */ /* 0x003fe2000f8e00ff */
[----:B------:R0:W1:Y:S01]  /*13b0*/  LDC.64 R14, c[0x4][R0] ;  /* 0x01000000000e7b82 */ /* 0x0000620000000a00 */
[----:B------:R-:W-:Y:S01]  /*13c0*/  IMAD.U32 R5, RZ, RZ, UR5 ;  /* 0x00000005ff057e24 */ /* 0x000fe2000f8e00ff */
[----:B------:R-:W-:Y:S01]  /*13d0*/  ULDC.64 UR4, c[0x4][0x70] ;  /* 0x01001c0000047ab9 */ /* 0x000fe20000000a00 */
[----:B------:R-:W-:Y:S02]  /*13e0*/  IMAD.U32 R10, RZ, RZ, UR6 ;  /* 0x00000006ff0a7e24 */ /* 0x000fe4000f8e00ff */
[----:B------:R-:W-:Y:S02]  /*13f0*/  IMAD.U32 R6, RZ, RZ, UR4 ;  /* 0x00000004ff067e24 */ /* 0x000fe4000f8e00ff */
[----:B------:R-:W-:-:S02]  /*1400*/  IMAD.U32 R7, RZ, RZ, UR5 ;  /* 0x00000005ff077e24 */ /* 0x000fc4000f8e00ff */
[----:B------:R-:W-:Y:S02]  /*1410*/  IMAD.U32 R11, RZ, RZ, UR7 ;  /* 0x00000007ff0b7e24 */ /* 0x000fe4000f8e00ff */
[----:B------:R-:W-:Y:S02]  /*1420*/  IMAD.MOV.U32 R8, RZ, RZ, 0x1e1 ;  /* 0x000001e1ff087424 */ /* 0x000fe400078e00ff */
[----:B------:R-:W-:Y:S02]  /*1430*/  IMAD.MOV.U32 R12, RZ, RZ, 0x1 ;  /* 0x00000001ff0c7424 */ /* 0x000fe400078e00ff */
[----:B0-----:R-:W-:-:S07]  /*1440*/  IMAD.MOV.U32 R13, RZ, RZ, RZ ;  /* 0x000000ffff0d7224 */ /* 0x001fce00078e00ff */
[----:B------:R-:W-:-:S07]  /*1450*/  LEPC R20, `(.L_x_18) ;  /* 0x000000001014794e */ /* 0x000fce0000000000 */
[----:B-1---5:R-:W-:Y:S05]  /*1460*/  CALL.ABS.NOINC R14 ;  /* 0x000000000e007343 */ /* 0x022fea0003c00000 */
.L_x_18:
[----:B------:R-:W-:-:S13]  /*1470*/  ISETP.NE.AND P0, PT, R157, 0x3, PT ;  /* 0x000000039d00780c */ /* 0x000fda0003f05270 */
[----:B------:R-:W-:Y:S05]  /*1480*/  @!P0 BRA `(.L_x_19) ;  /* 0x0000000000048947 */ /* 0x000fea0003800000 */
[----:B------:R-:W-:Y:S01]  /*1490*/  BPT.TRAP 0x1 ;  /* 0x000000040000795c */ /* 0x000fe20000300000 */
.L_x_19:
[----:B------:R-:W2:Y:S01]  /*14a0*/  S2UR UR5, SR_CgaCtaId ;  /* 0x00000000000579c3 */ /* 0x000ea20000008800 */
[----:B------:R-:W-:Y:S01]  /*14b0*/  UMOV UR4, 0x400 ;  /* 0x0000040000047882 */ /* 0x000fe20000000000 */
[----:B------:R-:W-:Y:S02]  /*14c0*/  IMAD.U32 R0, RZ, RZ, UR38 ;  /* 0x00000026ff007e24 */ /* 0x000fe4000f8e00ff */
[----:B------:R-:W-:-:S03]  /*14d0*/  IMAD.U32 R3, RZ, RZ, UR39 ;  /* 0x00000027ff037e24 */ /* 0x000fc6000f8e00ff */
[----:B------:R-:W-:Y:S01]  /*14e0*/  SHF.L.U32 R0, R0, 0x1f, RZ ;  /* 0x0000001f00007819 */ /* 0x000fe200000006ff */
[----:B--2---:R-:W-:-:S06]  /*14f0*/  ULEA UR4, UR5, UR4, 0x18 ;  /* 0x0000000405047291 */ /* 0x004fcc000f8ec03f */
[----:B------:R-:W-:-:S04]  /*1500*/  IMAD.U32 R6, RZ, RZ, UR4 ;  /* 0x00000004ff067e24 */ /* 0x000fc8000f8e00ff */
[----:B------:R-:W-:-:S04]  /*1510*/  IMAD R3, R3, 0x8, R6 ;  /* 0x0000000803037824 */ /* 0x000fc800078e0206 */
[----:B------:R2:W3:Y:S01]  /*1520*/  SYNCS.PHASECHK.TRANS64.TRYWAIT P1, [R3+URZ], R0 ;  /* 0x00000000030075a7 */ /* 0x0004e2000802017f */
[----:B------:R-:W-:Y:S05]  /*1530*/  @!P0 BRA `(.L_x_20) ;  /* 0x0000000000048947 */ /* 0x000fea0003800000 */
[----:B------:R-:W-:Y:S01]  /*1540*/  BPT.TRAP 0x1 ;  /* 0x000000040000795c */ /* 0x000fe20000300000 */
.L_x_20:
[----:B---3--:R-:W-:Y:S05]  /*1550*/  @P1 BRA `(.L_x_21) ;  /* 0x0000000000081947 */ /* 0x008fea0003800000 */
[----:B------:R-:W3:Y:S02]  /*1560*/  SYNCS.PHASECHK.TRANS64.TRYWAIT P1, [R3+URZ], R0 ;  /* 0x00000000030075a7 */ /* 0x000ee4000802017f */
[----:B---3--:R-:W-:Y:S05]  /*1570*/  @!P1 BRA `(.L_x_22) ;  /* 0x000000a400049947 */ /* 0x008fea0003800000 */
.L_x_21:
[----:B------:R-:W-:-:S04]  /*1580*/  UISETP.LT.AND UP0, UPT, UR40, 0x1, UPT ;  /* 0x000000012800788c */ /* 0x000fc8000bf01270 */
[----:B------:R-:W-:-:S06]  /*1590*/  USEL UR4, UR40, 0x1, UP0 ;  /* 0x0000000128047887 */ /* 0x000fcc0008000000 */
[----:B--23--:R-:W-:Y:S01]  /*15a0*/  IMAD.U32 R0, RZ, RZ, UR4 ;  /* 0x00000004ff007e24 */ /* 0x00cfe2000f8e00ff */
[----:B------:R-:W-:Y:S05]  /*15b0*/  WARPSYNC.ALL ;  /* 0x0000000000007948 */ /* 0x000fea0003800000 */
[----:B------:R-:W-:-:S04]  /*15c0*/  IADD3 R0, -R0, UR40, RZ ;  /* 0x0000002800007c10 */ /* 0x000fc8000fffe1ff */
[----:B------:R-:W-:Y:S02]  /*15d0*/  ISETP.GE.AND P1, PT, R0, 0x1, PT ;  /* 0x000000010000780c */ /* 0x000fe40003f26270 */
[----:B------:R-:W-:Y:S01]  /*15e0*/  R2UR UR4, R6 ;  /* 0x00000000060472ca */ /* 0x000fe200000e0000 */
[----:B------:R-:W-:Y:S01]  /*15f0*/  ULOP3.LUT UR41, UR41, 0x10000, URZ, 0xfc, !UPT ;  /* 0x0001000029297892 */ /* 0x000fe2000f8efc3f */
[----:B------:R-:W-:Y:S01]  /*1600*/  WARPGROUP.ARRIVE ;  /* 0x00000000000079c5 */ /* 0x000fe20000000000 */
[----:B------:R-:W-:Y:S01]  /*1610*/  UMOV UR5, 0x80000020 ;  /* 0x8000002000057882 */ /* 0x000fe20000000000 */
[----:B------:R-:W-:-:S09]  /*1620*/  UMOV UR7, 0x80000020 ;  /* 0x8000002000077882 */ /* 0x000fd20000000000 */
[----:B------:R-:W-:-:S04]  /*1630*/  UIADD3 UR4, UR4, 0x12180, URZ ;  /* 0x0001218004047890 */ /* 0x000fc8000fffe03f */
[----:B------:R-:W-:-:S04]  /*1640*/  USHF.R.U32.HI UR4, URZ, 0x4, UR4 ;  /* 0x000000043f047899 */ /* 0x000fc80008011604 */
[----:B------:R-:W-:-:S04]  /*1650*/  ULOP3.LUT UR4, UR4, 0x3fff, URZ, 0xc0, !UPT ;  /* 0x00003fff04047892 */ /* 0x000fc8000f8ec03f */
[----:B------:R-:W-:Y:S02]  /*1660*/  ULOP3.LUT UR9, UR4, 0x10000, URZ, 0xfc, !UPT ;  /* 0x0001000004097892 */ /* 0x000fe4000f8efc3f */
[----:B------:R-:W-:Y:S02]  /*1670*/  ULEA UR4, UR39, UR41, 0x9 ;  /* 0x0000002927047291 */ /* 0x000fe4000f8e483f */
[----:B------:R-:W-:-:S09]  /*1680*/  ULEA UR6, UR39, UR9, 0xa ;  /* 0x0000000927067291 */ /* 0x000fd2000f8e503f */
[----:B------:R-:W-:Y:S01]  /*1690*/  HGMMA.64x256x16.F32 R24, gdesc[UR4], RZ, !UPT, gsb0 ;  /* 0x03e00000041879f0 */ /* 0x000fe2000c0008ff */
[----:B------:R-:W-:Y:S02]  /*16a0*/  UIADD3 UR4, UR4, 0x2, URZ ;  /* 0x0000000204047890 */ /* 0x000fe4000fffe03f */
[----:B------:R-:W-:Y:S01]  /*16b0*/  UIADD3 UR6, UR6, 0x2, URZ ;  /* 0x0000000206067890 */ /* 0x000fe2000fffe03f */
[----:B------:R-:W-:Y:S01]  /*16c0*/  UMOV UR5, 0x80000020 ;  /* 0x8000002000057882 */ /* 0x000fe20000000000 */
[----:B------:R-:W-:Y:S01]  /*16d0*/  UMOV UR7, 0x80000020 ;  /* 0x8000002000077882 */ /* 0x000fe20000000000 */
[----:B------:R-:W-:Y:S02]  /*16e0*/  WARPGROUP.DEPBAR.LE gsb0, 0x0 ;  /* 0x00008000000079c5 */ /* 0x000fe40000010000 */
[----:B------:R-:W-:-:S15]  /*16f0*/  WARPGROUP.ARRIVE ;  /* 0x00000000000079c5 */ /* 0x000fde0000000000 */
[----:B------:R-:W-:-:S05]  /*1700*/  NOP ;  /* 0x0000000000007918 */ /* 0x000fca0000000000 */
[----:B------:R-:W-:Y:S03]  /*1710*/  HGMMA.64x256x16.F32 R24, gdesc[UR4], R24, gsb0 ;  /* 0x03e00000041879f0 */ /* 0x000fe60008000818 */
[----:B------:R-:W-:Y:S02]  /*1720*/  WARPGROUP.DEPBAR.LE gsb0, 0x0 ;  /* 0x00008000000079c5 */ /* 0x000fe40000010000 */
[----:B------:R-:W-:Y:S05]  /*1730*/  @!P1 BRA `(.L_x_23) ;  /* 0x0000000000e89947 */ /* 0x000fea0003800000 */
[----:B------:R-:W-:Y:S02]  /*1740*/  UIADD3 UR4, UR39, 0x1, URZ ;  /* 0x0000000127047890 */ /* 0x000fe4000fffe03f */
[----:B------:R-:W-:Y:S02]  /*1750*/  IMAD.U32 R3, RZ, RZ, UR39 ;  /* 0x00000027ff037e24 */ /* 0x000fe4000f8e00ff */
[----:B------:R-:W-:-:S04]  /*1760*/  UISETP.NE.AND UP0, UPT, UR4, 0x9, UPT ;  /* 0x000000090400788c */ /* 0x000fc8000bf05270 */
[----:B------:R-:W-:Y:S02]  /*1770*/  USEL UR5, URZ, 0x1, UP0 ;  /* 0x000000013f057887 */ /* 0x000fe40008000000 */
[----:B------:R-:W-:Y:S02]  /*1780*/  USEL UR8, UR4, URZ, UP0 ;  /* 0x0000003f04087287 */ /* 0x000fe40008000000 */
[----:B------:R-:W-:-:S06]  /*1790*/  ULOP3.LUT UR5, UR38, UR5, URZ, 0x3c, !UPT ;  /* 0x0000000526057292 */ /* 0x000fcc000f8e3c3f */
[----:B------:R-:W-:-:S07]  /*17a0*/  IMAD.U32 R7, RZ, RZ, UR5 ;  /* 0x00000005ff077e24 */ /* 0x000fce000f8e00ff */
.L_x_30:
[----:B------:R-:W-:Y:S05]  /*17b0*/  @!P0 BRA `(.L_x_24) ;  /* 0x0000000000048947 */ /* 0x000fea0003800000 */
[----:B------:R-:W-:Y:S01]  /*17c0*/  BPT.TRAP 0x1 ;  /* 0x000000040000795c */ /* 0x000fe20000300000 */
.L_x_24:
[----:B------:R-:W2:Y:S01]  /*17d0*/  S2UR UR5, SR_CgaCtaId ;  /* 0x00000000000579c3 */ /* 0x000ea20000008800 */
[----:B------:R-:W-:Y:S01]  /*17e0*/  UMOV UR4, 0x400 ;  /* 0x0000040000047882 */ /* 0x000fe20000000000 */
[----:B01----:R-:W-:Y:S01]  /*17f0*/  IMAD.U32 R5, RZ, RZ, UR8 ;  /* 0x00000008ff057e24 */ /* 0x003fe2000f8e00ff */
[----:B------:R-:W-:Y:S01]  /*1800*/  SHF.L.U32 R4, R7, 0x1f, RZ ;  /* 0x0000001f07047819 */ /* 0x000fe200000006ff */
[----:B--2---:R-:W-:-:S06]  /*1810*/  ULEA UR4, UR5, UR4, 0x18 ;  /* 0x0000000405047291 */ /* 0x004fcc000f8ec03f */
[----:B------:R-:W-:-:S04]  /*1820*/  IMAD.U32 R6, RZ, RZ, UR4 ;  /* 0x00000004ff067e24 */ /* 0x000fc8000f8e00ff */
[----:B------:R-:W-:-:S04]  /*1830*/  IMAD R5, R5, 0x8, R6 ;  /* 0x0000000805057824 */ /* 0x000fc800078e0206 */
[----:B------:R0:W1:Y:S01]  /*1840*/  SYNCS.PHASECHK.TRANS64.TRYWAIT P1, [R5+URZ], R4 ;  /* 0x00000004050075a7 */ /* 0x000062000802017f */
[----:B------:R-:W-:Y:S05]  /*1850*/  @!P0 BRA `(.L_x_25) ;  /* 0x0000000000048947 */ /* 0x000fea0003800000 */
[----:B------:R-:W-:Y:S01]  /*1860*/  BPT.TRAP 0x1 ;  /* 0x000000040000795c */ /* 0x000fe20000300000 */
.L_x_25:
[----:B-1----:R-:W-:Y:S05]  /*1870*/  @P1 BRA `(.L_x_26) ;  /* 0x0000000000081947 */ /* 0x002fea0003800000 */
[----:B------:R-:W1:Y:S02]  /*1880*/  SYNCS.PHASECHK.TRANS64.TRYWAIT P1, [R5+URZ], R4 ;  /* 0x00000004050075a7 */ /* 0x000e64000802017f */
[----:B-1----:R-:W-:Y:S05]  /*1890*/  @!P1 BRA `(.L_x_27) ;  /* 0x000000a000509947 */ /* 0x002fea0003800000 */
.L_x_26:
[----:B------:R-:W-:Y:S01]  /*18a0*/  ULEA UR4, UR8, UR41, 0x9 ;  /* 0x0000002908047291 */ /* 0x000fe2000f8e483f */
[----:B------:R-:W-:Y:S01]  /*18b0*/  WARPGROUP.ARRIVE ;  /* 0x00000000000079c5 */ /* 0x000fe20000000000 */
[----:B------:R-:W-:Y:S01]  /*18c0*/  ULEA UR6, UR8, UR9, 0xa ;  /* 0x0000000908067291 */ /* 0x000fe2000f8e503f */
[----:B------:R-:W-:Y:S01]  /*18d0*/  UMOV UR5, 0x80000020 ;  /* 0x8000002000057882 */ /* 0x000fe20000000000 */
[----:B------:R-:W-:-:S07]  /*18e0*/  UMOV UR7, 0x80000020 ;  /* 0x8000002000077882 */ /* 0x000fce0000000000 */
[----:B------:R-:W-:Y:S01]  /*18f0*/  HGMMA.64x256x16.F32 R24, gdesc[UR4], R24, gsb0 ;  /* 0x03e00000041879f0 */ /* 0x000fe20008000818 */
        /* <DEDUP_REMOVED lines=10> */
[----:B------:R-:W-:Y:S01]  /*19a0*/  BPT.TRAP 0x1 ;  /* 0x000000040000795c */ /* 0x000fe20000300000 */
.L_x_28:
[----:B------:R-:W-:-:S13]  /*19b0*/  ISETP.NE.AND P1, PT, R156, RZ, PT ;  /* 0x000000ff9c00720c */ /* 0x000fda0003f25270 */
[----:B01----:R-:W-:-:S04]  /*19c0*/  @P1 IMAD R4, R3, 0x8, R6 ;  /* 0x0000000803041824 */ /* 0x003fc800078e0206 */
[----:B------:R-:W-:-:S05]  /*19d0*/  @P1 VIADD R5, R4, 0x48 ;  /* 0x0000004804051836 */ /* 0x000fca0000000000 */
[----:B------:R-:W-:-:S04]  /*19e0*/  @P1 PRMT R5, R22, 0x654, R5 ;  /* 0x0000065416051816 */ /* 0x000fc80000000005 */
[----:B------:R0:W-:Y:S01]  /*19f0*/  @P1 SYNCS.ARRIVE.TRANS64.RED.A1T0 RZ, [R5+URZ], RZ ;  /* 0x000000ff05ff19a7 */ /* 0x0001e2000810043f */
[----:B------:R-:W-:-:S13]  /*1a00*/  ISETP.GT.U32.AND P1, PT, R19, 0x1, PT ;  /* 0x000000011300780c */ /* 0x000fda0003f24070 */
[----:B0-----:R-:W-:Y:S05]  /*1a10*/  @P1 BRA `(.L_x_29) ;  /* 0x0000000000041947 */ /* 0x001fea0003800000 */
[----:B------:R-:W-:Y:S01]  /*1a20*/  BPT.TRAP 0x1 ;  /* 0x000000040000795c */ /* 0x000fe20000300000 */
.L_x_29:
[----:B------:R-:W-:Y:S01]  /*1a30*/  UIADD3 UR8, UR8, 0x1, URZ ;  /* 0x0000000108087890 */ /* 0x000fe2000fffe03f */
[C---:B------:R-:W-:Y:S01]  /*1a40*/  ISETP.GT.AND P2, PT, R0.reuse, 0x1, PT ;  /* 0x000000010000780c */ /* 0x040fe20003f44270 */
[----:B------:R-:W-:Y:S02]  /*1a50*/  VIADD R3, R3, 0x1 ;  /* 0x0000000103037836 */ /* 0x000fe40000000000 */
[----:B------:R-:W-:Y:S01]  /*1a60*/  UISETP.NE.AND UP0, UPT, UR8, 0x9, UPT ;  /* 0x000000090800788c */ /* 0x000fe2000bf05270 */
[----:B------:R-:W-:Y:S02]  /*1a70*/  VIADD R0, R0, 0xffffffff ;  /* 0xffffffff00007836 */ /* 0x000fe40000000000 */
[C---:B------:R-:W-:Y:S01]  /*1a80*/  ISETP.NE.AND P1, PT, R3.reuse, 0x9, PT ;  /* 0x000000090300780c */ /* 0x040fe20003f25270 */
[----:B------:R-:W-:Y:S02]  /*1a90*/  USEL UR4, URZ, 0x1, UP0 ;  /* 0x000000013f047887 */ /* 0x000fe40008000000 */
[----:B------:R-:W-:Y:S01]  /*1aa0*/  USEL UR8, UR8, URZ, UP0 ;  /* 0x0000003f08087287 */ /* 0x000fe20008000000 */
[----:B------:R-:W-:-:S03]  /*1ab0*/  SEL R3, R3, RZ, P1 ;  /* 0x000000ff03037207 */ /* 0x000fc60000800000 */
[----:B------:R-:W-:Y:S01]  /*1ac0*/  LOP3.LUT R7, R7, UR4, RZ, 0x3c, !PT ;  /* 0x0000000407077c12 */ /* 0x000fe2000f8e3cff */
[----:B------:R-:W-:Y:S07]  /*1ad0*/  @P2 BRA `(.L_x_30) ;  /* 0xfffffffc00342947 */ /* 0x000fee000383ffff */
.L_x_23:
[----:B------:R-:W2:Y:S02]  /*1ae0*/  LDC R0, c[0x0][0x28c] ;  /* 0x0000a300ff007b82 */ /* 0x000ea40000000800 */
[----:B--2---:R-:W-:-:S13]  /*1af0*/  ISETP.GE.AND P1, PT, R0, 0x1, PT ;  /* 0x000000010000780c */ /* 0x004fda0003f26270 */
[----:B------:R-:W-:Y:S05]  /*1b00*/  @!P1 BRA `(.L_x_31) ;  /* 0x0000000000509947 */ /* 0x000fea0003800000 */
[----:B------:R-:W-:Y:S05]  /*1b10*/  @!P0 BRA `(.L_x_32) ;  /* 0x0000000000048947 */ /* 0x000fea0003800000 */
[----:B------:R-:W-:Y:S01]  /*1b20*/  BPT.TRAP 0x1 ;  /* 0x000000040000795c */ /* 0x000fe20000300000 */
.L_x_32:
[----:B------:R-:W-:Y:S01]  /*1b30*/  ISETP.NE.AND P1, PT, R156, RZ, PT ;  /* 0x000000ff9c00720c */ /* 0x000fe20003f25270 */
[----:B------:R-:W-:Y:S01]  /*1b40*/  BSSY B0, `(.L_x_33) ;  /* 0x000000e000007945 */ /* 0x000fe20003800000 */
[----:B------:R-:W-:-:S11]  /*1b50*/  ISETP.GT.U32.AND P0, PT, R19, 0x1, PT ;  /* 0x000000011300780c */ /* 0x000fd60003f04070 */
[----:B------:R-:W-:Y:S05]  /*1b60*/  @!P1 BRA `(.L_x_34) ;  /* 0x00000000002c9947 */ /* 0x000fea0003800000 */
[----:B------:R-:W-:-:S04]  /*1b70*/  UISETP.LT.AND UP0, UPT, UR40, 0x1, UPT ;  /* 0x000000012800788c */ /* 0x000fc8000bf01270 */
[----:B------:R-:W-:-:S04]  /*1b80*/  USEL UR6, UR40, 0x1, UP0 ;  /* 0x0000000128067887 */ /* 0x000fc80008000000 */
[----:B------:R-:W-:-:S04]  /*1b90*/  UIADD3 UR6, UR39, UR40, -UR6 ;  /* 0x0000002827067290 */ /* 0x000fc8000fffe806 */
[----:B------:R-:W-:-:S04]  /*1ba0*/  UIMAD.WIDE.U32 UR4, UR6, 0x38e38e39, URZ ;  /* 0x38e38e39060478a5 */ /* 0x000fc8000f8e003f */
[----:B------:R-:W-:-:S04]  /*1bb0*/  USHF.R.U32.HI UR4, URZ, 0x1, UR5 ;  /* 0x000000013f047899 */ /* 0x000fc80008011605 */
[----:B------:R-:W-:-:S06]  /*1bc0*/  UIMAD UR6, UR4, -0x9, UR6 ;  /* 0xfffffff7040678a4 */ /* 0x000fcc000f8e0206 */
[----:B------:R-:W-:-:S04]  /*1bd0*/  IMAD.U32 R3, RZ, RZ, UR6 ;  /* 0x00000006ff037e24 */ /* 0x000fc8000f8e00ff */
[----:B------:R-:W-:-:S04]  /*1be0*/  IMAD R0, R3, 0x8, R6 ;  /* 0x0000000803007824 */ /* 0x000fc800078e0206 */
[----:B------:R-:W-:-:S05]  /*1bf0*/  VIADD R3, R0, 0x48 ;  /* 0x0000004800037836 */ /* 0x000fca0000000000 */
[----:B------:R-:W-:-:S04]  /*1c00*/  PRMT R3, R22, 0x654, R3 ;  /* 0x0000065416037816 */ /* 0x000fc80000000003 */
[----:B------:R2:W-:Y:S03]  /*1c10*/  SYNCS.ARRIVE.TRANS64.RED.A1T0 RZ, [R3+URZ], RZ ;  /* 0x000000ff03ff79a7 */ /* 0x0005e6000810043f */
.L_x_34:
[----:B------:R-:W-:Y:S05]  /*1c20*/  BSYNC B0 ;  /* 0x0000000000007941 */ /* 0x000fea0003800000 */
.L_x_33:
[----:B------:R-:W-:Y:S05]  /*1c30*/  @P0 BRA `(.L_x_31) ;  /* 0x0000000000040947 */ /* 0x000fea0003800000 */
[----:B------:R-:W-:Y:S01]  /*1c40*/  BPT.TRAP 0x1 ;  /* 0x000000040000795c */ /* 0x000fe20000300000 */
.L_x_31:
[----:B------:R-:W3:Y:S01]  /*1c50*/  LDC R7, c[0x0][0x288] ;  /* 0x0000a200ff077b82 */ /* 0x000ee20000000800 */
[--C-:B------:R-:W-:Y:S01]  /*1c60*/  SHF.R.U32.HI R0, RZ, 0x2, R18.reuse ;  /* 0x00000002ff007819 */ /* 0x100fe20000011612 */
[----:B------:R-:W-:Y:S01]  /*1c70*/  UIADD3 UR39, UR40, UR39, URZ ;  /* 0x0000002728277290 */ /* 0x000fe2000fffe03f */
[----:B01----:R-:W-:Y:S01]  /*1c80*/  LOP3.LUT R4, R18, 0x60, RZ, 0xc0, !PT ;  /* 0x0000006012047812 */ /* 0x003fe200078ec0ff */
[----:B------:R-:W-:Y:S01]  /*1c90*/  ULDC UR7, c[0x0][0x284] ;  /* 0x0000a10000077ab9 */ /* 0x000fe20000000800 */
[----:B------:R-:W-:Y:S01]  /*1ca0*/  SHF.R.U32.HI R5, RZ, 0x7, R18 ;  /* 0x00000007ff057819 */ /* 0x000fe20000011612 */
[----:B------:R-:W-:Y:S01]  /*1cb0*/  UISETP.GT.U32.AND UP0, UPT, UR39, 0x8, UPT ;  /* 0x000000082700788c */ /* 0x000fe2000bf04070 */
[----:B--2---:R-:W-:Y:S01]  /*1cc0*/  LOP3.LUT R3, R0, 0x7, RZ, 0xc0, !PT ;  /* 0x0000000700037812 */ /* 0x004fe200078ec0ff */
[----:B------:R-:W-:Y:S01]  /*1cd0*/  UISETP.GE.U32.AND UP1, UPT, UR40, 0x9, UPT ;  /* 0x000000092800788c */ /* 0x000fe2000bf26070 */
[----:B------:R-:W-:Y:S01]  /*1ce0*/  SHF.R.U32.HI R10, RZ, 0x1, R4 ;  /* 0x00000001ff0a7819 */ /* 0x000fe20000011604 */
[----:B------:R-:W-:Y:S01]  /*1cf0*/  IMAD.SHL.U32 R4, R18, 0x2, RZ ;  /* 0x0000000212047824 */ /* 0x000fe200078e00ff */
[----:B------:R-:W-:Y:S01]  /*1d00*/  LOP3.LUT R0, R5, 0x1, RZ, 0xc0, !PT ;  /* 0x0000000105007812 */ /* 0x000fe200078ec0ff */
[----:B------:R-:W-:Y:S01]  /*1d10*/  UISETP.LT.U32.AND UP0, UPT, UR40, 0x9, UP0 ;  /* 0x000000092800788c */ /* 0x000fe20008701070 */
[----:B------:R-:W-:Y:S01]  /*1d20*/  IADD3 R5, RZ, -R10, -R3 ;  /* 0x8000000aff057210 */ /* 0x000fe20007ffe803 */
[----:B------:R-:W-:Y:S01]  /*1d30*/  ULDC.64 UR8, c[0x0][0x5d0] ;  /* 0x0001740000087ab9 */ /* 0x000fe20000000a00 */
[----:B------:R-:W-:Y:S01]  /*1d40*/  LOP3.LUT R9, R4, 0x6, RZ, 0xc0, !PT ;  /* 0x0000000604097812 */ /* 0x000fe200078ec0ff */
[C---:B------:R-:W-:Y:S01]  /*1d50*/  IMAD.SHL.U32 R6, R0.reuse, 0x40, RZ ;  /* 0x0000004000067824 */ /* 0x040fe200078e00ff */
[----:B------:R-:W-:Y:S01]  /*1d60*/  SHF.R.S32.HI R21, RZ, 0x1f, R23 ;  /* 0x0000001fff157819 */ /* 0x000fe20000011417 */
[----:B------:R-:W-:Y:S01]  /*1d70*/  IMAD R11, R0, -0x40, R5 ;  /* 0xffffffc0000b7824 */ /* 0x000fe200078e0205 */
[----:B------:R-:W-:Y:S01]  /*1d80*/  LOP3.LUT R0, R18, 0x3, RZ, 0xc0, !PT ;  /* 0x0000000312007812 */ /* 0x000fe200078ec0ff */
[----:B------:R-:W-:Y:S01]  /*1d90*/  UIMAD.WIDE.U32 UR4, UR39, 0x38e38e39, URZ ;  /* 0x38e38e39270478a5 */ /* 0x000fe2000f8e003f */
[----:B------:R-:W-:Y:S01]  /*1da0*/  PRMT R8, R9, 0x6540, R152 ;  /* 0x0000654009087816 */ /* 0x000fe20000000098 */
[----:B------:R-:W-:Y:S01]  /*1db0*/  IMAD.SHL.U32 R152, R152, 0x100, RZ ;  /* 0x0000010098987824 */ /* 0x000fe200078e00ff */
[----:B------:R-:W-:Y:S01]  /*1dc0*/  USEL UR6, URZ, 0x1, !UP0 ;  /* 0x000000013f067887 */ /* 0x000fe2000c000000 */
[----:B---3--:R-:W-:Y:S01]  /*1dd0*/  IMAD R13, R0, -0x2, R7 ;  /* 0xfffffffe000d7824 */ /* 0x008fe200078e0207 */
[----:B------:R-:W-:Y:S01]  /*1de0*/  SHF.R.S32.HI R9, RZ, 0x1f, R8 ;  /* 0x0000001fff097819 */ /* 0x000fe20000011408 */
[----:B------:R-:W-:Y:S01]  /*1df0*/  IMAD.SHL.U32 R0, R153, 0x80, RZ ;  /* 0x0000008099007824 */ /* 0x000fe200078e00ff */
[----:B------:R-:W-:Y:S01]  /*1e00*/  ISETP.GE.AND P0, PT, R152, R7, PT ;  /* 0x000000079800720c */ /* 0x000fe20003f06270 */
[----:B------:R-:W-:Y:S01]  /*1e10*/  IMAD R4, R21, UR8, RZ ;  /* 0x0000000815047c24 */ /* 0x000fe2000f8e02ff */
[----:B------:R-:W-:Y:S01]  /*1e20*/  LOP3.LUT R3, R6, 0x40, R3, 0xe2, !PT ;  /* 0x0000004006037812 */ /* 0x000fe200078ee203 */
[----:B------:R-:W-:Y:S01]  /*1e30*/  USHF.R.U32.HI UR4, URZ, 0x1, UR5 ;  /* 0x000000013f047899 */ /* 0x000fe20008011605 */
[C---:B------:R-:W-:Y:S01]  /*1e40*/  ISETP.GE.OR P0, PT, R0.reuse, UR7, P0 ;  /* 0x0000000700007c0c */ /* 0x040fe20008706670 */
[----:B------:R-:W-:Y:S01]  /*1e50*/  ULOP3.LUT UR38, UR38, UR6, URZ, 0x3c, !UPT ;  /* 0x0000000626267292 */ /* 0x000fe2000f8e3c3f */
[----:B------:R-:W-:Y:S01]  /*1e60*/  IMAD.WIDE R6, R153, 0x80, RZ ;  /* 0x0000008099067825 */ /* 0x000fe200078e02ff */
[----:B------:R-:W-:Y:S01]  /*1e70*/  UIMAD UR39, UR4, -0x9, UR39 ;  /* 0xfffffff7042778a4 */ /* 0x000fe2000f8e0227 */
[----:B------:R-:W-:Y:S01]  /*1e80*/  IADD3 R0, -R0, UR7, R11 ;  /* 0x0000000700007c10 */ /* 0x000fe2000fffe10b */
[----:B------:R-:W-:Y:S01]  /*1e90*/  @UP1 ULOP3.LUT UR38, UR38, 0x1, UR4, 0x78, !UPT ;  /* 0x0000000126261892 */ /* 0x000fe2000f8e7804 */
[C---:B------:R-:W-:Y:S01]  /*1ea0*/  IMAD R15, R23.reuse, UR9, R4 ;  /* 0x00000009170f7c24 */ /* 0x040fe2000f8e0204 */
[----:B------:R-:W-:Y:S01]  /*1eb0*/  LOP3.LUT R169, R6, R3, R10, 0xfe, !PT ;  /* 0x0000000306a97212 */ /* 0x000fe200078efe0a */
[----:B------:R-:W-:-:S04]  /*1ec0*/  IMAD.WIDE.U32 R4, R23, UR8, R8 ;  /* 0x0000000817047c25 */ /* 0x000fc8000f8e0008 */
[----:B------:R-:W-:Y:S02]  /*1ed0*/  IMAD.IADD R5, R5, 0x1, R15 ;  /* 0x0000000105057824 */ /* 0x000fe400078e020f */
[----:B------:R-:W-:Y:S02]  /*1ee0*/  IMAD.IADD R3, R13, 0x1, -R152 ;  /* 0x000000010d037824 */ /* 0x000fe400078e0a98 */
[----:B------:R-:W-:Y:S01]  /*1ef0*/  IMAD.MOV.U32 R153, RZ, RZ, -0x1 ;  /* 0xffffffffff997424 */ /* 0x000fe200078e00ff */
[----:B------:R-:W-:Y:S06]  /*1f00*/  @P0 BRA `(.L_x_35) ;  /* 0x0000007800dc0947 */ /* 0x000fec0003800000 */
[----:B------:R-:W0:Y:S01]  /*1f10*/  LDC.64 R10, c[0x0][0x5c8] ;  /* 0x00017200ff0a7b82 */ /* 0x000e220000000a00 */
[----:B-----5:R-:W-:Y:S01]  /*1f20*/  FSETP.NEU.AND P1, PT, R155, RZ, PT ;  /* 0x000000ff9b00720b */ /* 0x020fe20003f2d000 */
[----:B------:R-:W-:Y:S01]  /*1f30*/  BSSY B0, `(.L_x_35) ;  /* 0x00007b4000007945 */ /* 0x000fe20003800000 */
[----:B------:R-:W-:-:S04]  /*1f40*/  ISETP.GT.AND P0, PT, R3, RZ, PT ;  /* 0x000000ff0300720c */ /* 0x000fc80003f04270 */
[----:B------:R-:W-:Y:S01]  /*1f50*/  ISETP.GT.AND P3, PT, R0, RZ, P0 ;  /* 0x000000ff0000720c */ /* 0x000fe20000764270 */
[-C--:B0-----:R-:W-:Y:S02]  /*1f60*/  IMAD R12, R7, R10.reuse, RZ ;  /* 0x0000000a070c7224 */ /* 0x081fe400078e02ff */
[----:B------:R-:W-:-:S04]  /*1f70*/  IMAD.WIDE.U32 R160, R169, R10, R4 ;  /* 0x0000000aa9a07225 */ /* 0x000fc800078e0004 */
[----:B------:R-:W-:-:S04]  /*1f80*/  IMAD R5, R169, R11, R12 ;  /* 0x0000000ba9057224 */ /* 0x000fc800078e020c */
[----:B------:R-:W-:Y:S01]  /*1f90*/  IMAD.IADD R171, R161, 0x1, R5 ;  /* 0x00000001a1ab7824 */ /* 0x000fe200078e0205 */
[----:B------:R-:W-:Y:S06]  /*1fa0*/  @!P1 BRA `(.L_x_36) ;  /* 0x0000005400989947 */ /* 0x000fec0003800000 */
[----:B------:R-:W0:Y:S01]  /*1fb0*/  LDC.64 R14, c[0x0][0x5b8] ;  /* 0x00016e00ff0e7b82 */ /* 0x000e220000000a00 */
[----:B------:R-:W-:-:S07]  /*1fc0*/  ULDC.64 UR4, c[0x0][0x5c0] ;  /* 0x0001700000047ab9 */ /* 0x000fce0000000a00 */
[----:B------:R-:W1:Y:S08]  /*1fd0*/  LDC.64 R166, c[0x0][0x5b0] ;  /* 0x00016c00ffa67b82 */ /* 0x000e700000000a00 */
[----:B------:R-:W2:Y:S01]  /*1fe0*/  LDC.64 R12, c[0x0][0x5a8] ;  /* 0x00016a00ff0c7b82 */ /* 0x000ea20000000a00 */
[-C--:B0-----:R-:W-:Y:S02]  /*1ff0*/  IMAD R4, R21, R14.reuse, RZ ;  /* 0x0000000e15047224 */ /* 0x081fe400078e02ff */
[----:B------:R-:W-:-:S04]  /*2000*/  IMAD.WIDE.U32 R162, R23, R14, R8 ;  /* 0x0000000e17a27225 */ /* 0x000fc800078e0008 */
[----:B------:R-:W-:Y:S02]  /*2010*/  IMAD R161, R23, R15, R4 ;  /* 0x0000000f17a17224 */ /* 0x000fe400078e0204 */
[-C--:B-1----:R-:W-:Y:S02]  /*2020*/  IMAD R6, R7, R166.reuse, RZ ;  /* 0x000000a607067224 */ /* 0x082fe400078e02ff */
[----:B------:R-:W-:Y:S02]  /*2030*/  IMAD.IADD R21, R163, 0x1, R161 ;  /* 0x00000001a3157824 */ /* 0x000fe400078e02a1 */
[----:B------:R-:W-:Y:S02]  /*2040*/  IMAD.MOV.U32 R20, RZ, RZ, R162 ;  /* 0x000000ffff147224 */ /* 0x000fe400078e00a2 */
[C---:B------:R-:W-:Y:S02]  /*2050*/  IMAD R165, R169.reuse, R167, R6 ;  /* 0x000000a7a9a57224 */ /* 0x040fe400078e0206 */
[----:B------:R-:W-:-:S04]  /*2060*/  IMAD.WIDE.U32 R4, R169, R166, R20 ;  /* 0x000000a6a9047225 */ /* 0x000fc800078e0014 */
[----:B------:R-:W-:Y:S01]  /*2070*/  IMAD.IADD R5, R5, 0x1, R165 ;  /* 0x0000000105057824 */ /* 0x000fe200078e02a5 */
[----:B--2---:R-:W-:-:S04]  /*2080*/  LEA R6, P1, R4, R12, 0x1 ;  /* 0x0000000c04067211 */ /* 0x004fc800078208ff */
[----:B------:R-:W-:-:S05]  /*2090*/  LEA.HI.X R7, R4, R13, R5, 0x1, P1 ;  /* 0x0000000d04077211 */ /* 0x000fca00008f0c05 */
[----:B------:R0:W2:Y:S01]  /*20a0*/  @P3 LDG.E.LTC128B.U16 R15, desc[UR36][R6.64] ;  /* 0x00000024060f3981 */ /* 0x0000a2000c1e1520 */
[----:B------:R-:W-:Y:S01]  /*20b0*/  IMAD.WIDE.U32 R158, R169, R166, R8 ;  /* 0x000000a6a99e7225 */ /* 0x000fe200078e0008 */
[----:B------:R-:W-:Y:S03]  /*20c0*/  BSSY B1, `(.L_x_37) ;  /* 0x0000013000017945 */ /* 0x000fe60003800000 */
[----:B------:R-:W-:Y:S02]  /*20d0*/  IMAD.IADD R159, R165, 0x1, R159 ;  /* 0x00000001a59f7824 */ /* 0x000fe400078e029f */
[----:B------:R-:W-:-:S04]  /*20e0*/  IMAD.WIDE.U32 R158, R23, R14, R158 ;  /* 0x0000000e179e7225 */ /* 0x000fc800078e009e */
[----:B0-----:R-:W-:Y:S01]  /*20f0*/  IMAD.IADD R7, R161, 0x1, R159 ;  /* 0x00000001a1077824 */ /* 0x001fe200078e029f */
[----:B------:R-:W-:Y:S02]  /*2100*/  LEA R6, P4, R158, R12, 0x1 ;  /* 0x0000000c9e067211 */ /* 0x000fe400078808ff */
[----:B------:R-:W-:Y:S02]  /*2110*/  SHF.L.U64.HI R159, R166, 0x3, R167 ;  /* 0x00000003a69f7819 */ /* 0x000fe400000102a7 */
[----:B------:R-:W-:Y:S01]  /*2120*/  LEA.HI.X R7, R158, R13, R7, 0x1, P4 ;  /* 0x0000000d9e077211 */ /* 0x000fe200020f0c07 */
[----:B------:R-:W-:Y:S02]  /*2130*/  IMAD.SHL.U32 R158, R166, 0x8, RZ ;  /* 0x00000008a69e7824 */ /* 0x000fe400078e00ff */
[----:B--2---:R-:W-:-:S05]  /*2140*/  HADD2.F32 R4, -RZ, R15.H0_H0 ;  /* 0x2000000fff047230 */ /* 0x004fca0000004100 */
[----:B------:R-:W-:Y:S01]  /*2150*/  FMUL R5, R4, R155 ;  /* 0x0000009b04057220 */ /* 0x000fe20000400000 */
[----:B------:R-:W-:-:S03]  /*2160*/  LEA R4, P1, R160, UR4, 0x1 ;  /* 0x00000004a0047c11 */ /* 0x000fc6000f8208ff */
[----:B------:R-:W-:Y:S01]  /*2170*/  FFMA R24, R24, R154, R5 ;  /* 0x0000009a18187223 */ /* 0x000fe20000000005 */
[----:B------:R-:W-:Y:S02]  /*2180*/  LEA.HI.X R5, R160, UR5, R171, 0x1, P1 ;  /* 0x00000005a0057c11 */ /* 0x000fe400088f0cab */
[----:B------:R-:W-:Y:S02]  /*2190*/  ISETP.GT.AND P1, PT, R3, 0x1, PT ;  /* 0x000000010300780c */ /* 0x000fe40003f24270 */
[----:B------:R-:W-:Y:S02]  /*21a0*/  F2FP.F16.F32.PACK_AB R24, RZ, R24 ;  /* 0x00000018ff18723e */ /* 0x000fe400000000ff */
[----:B------:R-:W-:-:S03]  /*21b0*/  ISETP.GT.AND P2, PT, R0, RZ, P1 ;  /* 0x000000ff0000720c */ /* 0x000fc60000f44270 */
[----:B------:R0:W-:Y:S10]  /*21c0*/  @P3 STG.E.U16 desc[UR36][R4.64], R24 ;  /* 0x0000001804003986 */ /* 0x0001f4000c101524 */
[----:B------:R-:W-:Y:S05]  /*21d0*/  @!P2 BRA `(.L_x_38) ;  /* 0x000000000004a947 */ /* 0x000fea0003800000 */
[----:B------:R1:W5:Y:S02]  /*21e0*/  LDG.E.LTC128B.U16 R15, desc[UR36][R6.64+0x2] ;  /* 0x00000224060f7981 */ /* 0x000364000c1e1520 */
.L_x_38:
[----:B------:R-:W-:Y:S05]  /*21f0*/  BSYNC B1 ;  /* 0x0000000000017941 */ /* 0x000fea0003800000 */
.L_x_37:
[----:B-----5:R-:W-:Y:S01]  /*2200*/  HADD2.F32 R20, -RZ, R15.H0_H0 ;  /* 0x2000000fff147230 */ /* 0x020fe20000004100 */
[----:B------:R-:W-:Y:S01]  /*2210*/  ISETP.GT.AND P0, PT, R0, 0x8, P0 ;  /* 0x000000080000780c */ /* 0x000fe20000704270 */
[----:B------:R-:W-:Y:S01]  /*2220*/  IMAD.WIDE.U32 R158, R169, R166, R158 ;  /* 0x000000a6a99e7225 */ /* 0x000fe200078e009e */
[----:B------:R-:W-:-:S03]  /*2230*/  PRMT R152, R15, 0x7610, R152 ;  /* 0x000076100f987816 */ /* 0x000fc60000000098 */
[----:B------:R-:W-:Y:S01]  /*2240*/  FMUL R20, R20, R155 ;  /* 0x0000009b14147220 */ /* 0x000fe20000400000 */
[----:B------:R-:W-:Y:S01]  /*2250*/  IMAD.IADD R165, R165, 0x1, R159 ;  /* 0x00000001a5a57824 */ /* 0x000fe200078e029f */
[----:B------:R-:W-:Y:S02]  /*2260*/  IADD3 R162, P3, R162, R158, RZ ;  /* 0x0000009ea2a27210 */ /* 0x000fe40007f7e0ff */
[----:B------:R-:W-:-:S03]  /*2270*/  FFMA R25, R25, R154, R20 ;  /* 0x0000009a19197223 */ /* 0x000fc60000000014 */
[----:B------:R-:W-:Y:S01]  /*2280*/  IMAD.X R21, R165, 0x1, R21, P3 ;  /* 0x00000001a5157824 */ /* 0x000fe200018e0615 */
[C---:B------:R-:W-:Y:S02]  /*2290*/  LEA R20, P3, R162.reuse, R12, 0x1 ;  /* 0x0000000ca2147211 */ /* 0x040fe400078608ff */
[----:B------:R-:W-:Y:S02]  /*22a0*/  F2FP.F16.F32.PACK_AB R25, RZ, R25 ;  /* 0x00000019ff19723e */ /* 0x000fe400000000ff */
[----:B------:R-:W-:Y:S02]  /*22b0*/  LEA.HI.X R21, R162, R13, R21, 0x1, P3 ;  /* 0x0000000da2157211 */ /* 0x000fe400018f0c15 */
[----:B------:R-:W-:-:S05]  /*22c0*/  PRMT R159, R25, 0x7610, R159 ;  /* 0x00007610199f7816 */ /* 0x000fca000000009f */
[----:B------:R2:W-:Y:S04]  /*22d0*/  @P2 STG.E.U16 desc[UR36][R4.64+0x2], R159 ;  /* 0x0000029f04002986 */ /* 0x0005e8000c101524 */
[----:B------:R-:W0:Y:S01]  /*22e0*/  @P0 LDG.E.LTC128B.U16 R152, desc[UR36][R20.64] ;  /* 0x0000002414980981 */ /* 0x000e22000c1e1520 */
[----:B------:R-:W-:Y:S01]  /*22f0*/  IADD3 R8, P2, R8, R158, RZ ;  /* 0x0000009e08087210 */ /* 0x000fe20007f5e0ff */
[----:B------:R-:W-:Y:S01]  /*2300*/  BSSY B1, `(.L_x_39) ;  /* 0x0000011000017945 */ /* 0x000fe20003800000 */
[----:B------:R-:W-:Y:S02]  /*2310*/  SHF.L.U64.HI R11, R10, 0x4, R11 ;  /* 0x000000040a0b7819 */ /* 0x000fe4000001020b */
[----:B------:R-:W-:Y:S01]  /*2320*/  ISETP.GT.AND P1, PT, R0, 0x8, P1 ;  /* 0x000000080000780c */ /* 0x000fe20000f24270 */
[----:B------:R-:W-:Y:S01]  /*2330*/  IMAD.X R9, R9, 0x1, R165, P2 ;  /* 0x0000000109097824 */ /* 0x000fe200010e06a5 */
[----:B------:R-:W-:Y:S01]  /*2340*/  LEA R10, P2, R10, R4, 0x4 ;  /* 0x000000040a0a7211 */ /* 0x000fe200078420ff */
[----:B------:R-:W-:-:S04]  /*2350*/  IMAD.WIDE.U32 R14, R23, R14, R8 ;  /* 0x0000000e170e7225 */ /* 0x000fc800078e0008 */
[----:B------:R-:W-:Y:S01]  /*2360*/  IMAD.X R11, R11, 0x1, R5, P2 ;  /* 0x000000010b0b7824 */ /* 0x000fe200010e0605 */
[----:B------:R-:W-:Y:S01]  /*2370*/  LEA R8, P3, R14, R12, 0x1 ;  /* 0x0000000c0e087211 */ /* 0x000fe200078608ff */
[----:B------:R-:W-:-:S05]  /*2380*/  IMAD.IADD R9, R161, 0x1, R15 ;  /* 0x00000001a1097824 */ /* 0x000fca00078e020f */
[----:B------:R-:W-:Y:S01]  /*2390*/  LEA.HI.X R9, R14, R13, R9, 0x1, P3 ;  /* 0x0000000d0e097211 */ /* 0x000fe200018f0c09 */
[----:B0-----:R-:W-:-:S05]  /*23a0*/  HADD2.F32 R24, -RZ, R152.H0_H0 ;  /* 0x20000098ff187230 */ /* 0x001fca0000004100 */
[----:B------:R-:W-:-:S04]  /*23b0*/  FMUL R25, R24, R155 ;  /* 0x0000009b18197220 */ /* 0x000fc80000400000 */
[----:B------:R-:W-:-:S05]  /*23c0*/  FFMA R25, R26, R154, R25 ;  /* 0x0000009a1a197223 */ /* 0x000fca0000000019 */
[----:B------:R-:W-:-:S05]  /*23d0*/  F2FP.F16.F32.PACK_AB R25, RZ, R25 ;  /* 0x00000019ff19723e */ /* 0x000fca00000000ff */
[----:B------:R2:W-:Y:S01]  /*23e0*/  @P0 STG.E.U16 desc[UR36][R10.64], R25 ;  /* 0x000000190a000986 */ /* 0x0005e2000c101524 */
[----:B------:R-:W-:Y:S05]  /*23f0*/  @!P1 BRA `(.L_x_40) ;  /* 0x0000000000049947 */ /* 0x000fea0003800000 */
[----:B------:R0:W5:Y:S02]  /*2400*/  LDG.E.LTC128B.U16 R152, desc[UR36][R8.64+0x2] ;  /* 0x0000022408987981 */ /* 0x000164000c1e1520 */
.L_x_40:
[----:B------:R-:W-:Y:S05]  /*2410*/  BSYNC B1 ;  /* 0x0000000000017941 */ /* 0x000fea0003800000 */
.L_x_39:
[----:B-----5:R-:W-:Y:S01]  /*2420*/  HADD2.F32 R12, -RZ, R152.H0_H0 ;  /* 0x20000098ff0c7230 */ /* 0x020fe20000004100 */
[----:B------:R-:W-:Y:S01]  /*2430*/  ISETP.GT.AND P0, PT, R3, 0x8, PT ;  /* 0x000000080300780c */ /* 0x000fe20003f04270 */
[----:B------:R-:W-:Y:S03]  /*2440*/  BSSY B1, `(.L_x_41) ;  /* 0x0000008000017945 */ /* 0x000fe60003800000 */
[----:B------:R-:W-:Y:S01]  /*2450*/  FMUL R12, R12, R155 ;  /* 0x0000009b0c0c7220 */ /* 0x000fe20000400000 */
[----:B------:R-:W-:-:S03]  /*2460*/  ISETP.GT.AND P2, PT, R0, RZ, P0 ;  /* 0x000000ff0000720c */ /* 0x000fc60000744270 */
[----:B------:R-:W-:-:S05]  /*2470*/  FFMA R12, R27, R154, R12 ;  /* 0x0000009a1b0c7223 */ /* 0x000fca000000000c */
[----:B------:R-:W-:-:S05]  /*2480*/  F2FP.F16.F32.PACK_AB R12, RZ, R12 ;  /* 0x0000000cff0c723e */ /* 0x000fca00000000ff */
[----:B------:R3:W-:Y:S01]  /*2490*/  @P1 STG.E.U16 desc[UR36][R10.64+0x2], R12 ;  /* 0x0000020c0a001986 */ /* 0x0007e2000c101524 */
[----:B------:R-:W-:Y:S05]  /*24a0*/  @!P2 BRA `(.L_x_42) ;  /* 0x000000000004a947 */ /* 0x000fea0003800000 */
[----:B------:R4:W5:Y:S02]  /*24b0*/  LDG.E.LTC128B.U16 R152, desc[UR36][R6.64+0x10] ;  /* 0x0000102406987981 */ /* 0x000964000c1e1520 */
.L_x_42:
[----:B------:R-:W-:Y:S05]  /*24c0*/  BSYNC B1 ;  /* 0x0000000000017941 */ /* 0x000fea0003800000 */
.L_x_41:
[----:B---3-5:R-:W-:Y:S01]  /*24d0*/  HADD2.F32 R12, -RZ, R152.H0_H0 ;  /* 0x20000098ff0c7230 */ /* 0x028fe20000004100 */
        /* <DEDUP_REMOVED lines=9> */
.L_x_44:
[----:B------:R-:W-:Y:S05]  /*2570*/  BSYNC B1 ;  /* 0x0000000000017941 */ /* 0x000fea0003800000 */
.L_x_43:
[----:B-----5:R-:W-:Y:S01]  /*2580*/  HADD2.F32 R12, -RZ, R152.H0_H0 ;  /* 0x20000098ff0c7230 */ /* 0x020fe20000004100 */
[----:B------:R-:W-:Y:S01]  /*2590*/  ISETP.GT.AND P0, PT, R0, 0x8, P0 ;  /* 0x000000080000780c */ /* 0x000fe20000704270 */
[----:B------:R-:W-:Y:S03]  /*25a0*/  BSSY B1, `(.L_x_45) ;  /* 0x0000007000017945 */ /* 0x000fe60003800000 */
[----:B------:R-:W-:-:S04]  /*25b0*/  FMUL R12, R12, R155 ;  /* 0x0000009b0c0c7220 */ /* 0x000fc80000400000 */
[----:B------:R-:W-:-:S05]  /*25c0*/  FFMA R12, R29, R154, R12 ;  /* 0x0000009a1d0c7223 */ /* 0x000fca000000000c */
[----:B------:R-:W-:-:S05]  /*25d0*/  F2FP.F16.F32.PACK_AB R12, RZ, R12 ;  /* 0x0000000cff0c723e */ /* 0x000fca00000000ff */
[----:B------:R0:W-:Y:S01]  /*25e0*/  @P3 STG.E.U16 desc[UR36][R4.64+0x12], R12 ;  /* 0x0000120c04003986 */ /* 0x0001e2000c101524 */
[----:B------:R-:W-:Y:S05]  /*25f0*/  @!P0 BRA `(.L_x_46) ;  /* 0x0000000000048947 */ /* 0x000fea0003800000 */
[----:B------:R0:W5:Y:S02]  /*2600*/  LDG.E.LTC128B.U16 R152, desc[UR36][R8.64+0x10] ;  /* 0x0000102408987981 */ /* 0x000164000c1e1520 */
.L_x_46:
[----:B------:R-:W-:Y:S05]  /*2610*/  BSYNC B1 ;  /* 0x0000000000017941 */ /* 0x000fea0003800000 */
.L_x_45:
[----:B0----5:R-:W-:Y:S01]  /*2620*/  HADD2.F32 R12, -RZ, R152.H0_H0 ;  /* 0x20000098ff0c7230 */ /* 0x021fe20000004100 */
[----:B------:R-:W-:Y:S01]  /*2630*/  ISETP.GT.AND P1, PT, R0, 0x8, P1 ;  /* 0x000000080000780c */ /* 0x000fe20000f24270 */
[----:B------:R-:W-:Y:S03]  /*2640*/  BSSY B1, `(.L_x_47) ;  /* 0x0000007000017945 */ /* 0x000fe60003800000 */
[----:B---3--:R-:W-:-:S04]  /*2650*/  FMUL R13, R12, R155 ;  /* 0x0000009b0c0d7220 */ /* 0x008fc80000400000 */
[----:B------:R-:W-:-:S05]  /*2660*/  FFMA R13, R30, R154, R13 ;  /* 0x0000009a1e0d7223 */ /* 0x000fca000000000d */
[----:B------:R-:W-:-:S05]  /*2670*/  F2FP.F16.F32.PACK_AB R13, RZ, R13 ;  /* 0x0000000dff0d723e */ /* 0x000fca00000000ff */
[----:B------:R0:W-:Y:S01]  /*2680*/  @P0 STG.E.U16 desc[UR36][R10.64+0x10], R13 ;  /* 0x0000100d0a000986 */ /* 0x0001e2000c101524 */
[----:B------:R-:W-:Y:S05]  /*2690*/  @!P1 BRA `(.L_x_48) ;  /* 0x0000000000049947 */ /* 0x000fea0003800000 */
[----:B------:R3:W5:Y:S02]  /*26a0*/  LDG.E.LTC128B.U16 R152, desc[UR36][R8.64+0x12] ;  /* 0x0000122408987981 */ /* 0x000764000c1e1520 */
.L_x_48:
[----:B------:R-:W-:Y:S05]  /*26b0*/  BSYNC B1 ;  /* 0x0000000000017941 */ /* 0x000fea0003800000 */
.L_x_47:
        /* <DEDUP_REMOVED lines=10> */
.L_x_50:
[----:B------:R-:W-:Y:S05]  /*2760*/  BSYNC B1 ;  /* 0x0000000000017941 */ /* 0x000fea0003800000 */
.L_x_49:
[----:B0----5:R-:W-:Y:S01]  /*2770*/  HADD2.F32 R12, -RZ, R152.H0_H0 ;  /* 0x20000098ff0c7230 */ /* 0x021fe20000004100 */
        /* <DEDUP_REMOVED lines=9> */
.L_x_52:
[----:B------:R-:W-:Y:S05]  /*2810*/  BSYNC B1 ;  /* 0x0000000000017941 */ /* 0x000fea0003800000 */
.L_x_51:
        /* <DEDUP_REMOVED lines=9> */
.L_x_54:
[----:B------:R-:W-:Y:S05]  /*28b0*/  BSYNC B1 ;  /* 0x0000000000017941 */ /* 0x000fea0003800000 */
.L_x_53:
[----:B0----5:R-:W-:Y:S01]  /*28c0*/  HADD2.F32 R12, -RZ, R152.H0_H0 ;  /* 0x20000098ff0c7230 */ /* 0x021fe20000004100 */
        /* <DEDUP_REMOVED lines=8> */
.L_x_56:
[----:B------:R-:W-:Y:S05]  /*2950*/  BSYNC B1 ;  /* 0x0000000000017941 */ /* 0x000fea0003800000 */
.L_x_55:
        /* <DEDUP_REMOVED lines=10> */
.L_x_58:
[----:B------:R-:W-:Y:S05]  /*2a00*/  BSYNC B1 ;  /* 0x0000000000017941 */ /* 0x000fea0003800000 */
.L_x_57:
        /* <DEDUP_REMOVED lines=10> */
.L_x_60:
[----:B------:R-:W-:Y:S05]  /*2ab0*/  BSYNC B1 ;  /* 0x0000000000017941 */ /* 0x000fea0003800000 */
.L_x_59:
        /* <DEDUP_REMOVED lines=9> */
.L_x_62:
[----:B------:R-:W-:Y:S05]  /*2b50*/  BSYNC B1 ;  /* 0x0000000000017941 */ /* 0x000fea0003800000 */
.L_x_61:
        /* <DEDUP_REMOVED lines=9> */
.L_x_64:
[----:B------:R-:W-:Y:S05]  /*2bf0*/  BSYNC B1 ;  /* 0x0000000000017941 */ /* 0x000fea0003800000 */
.L_x_63:
        /* <DEDUP_REMOVED lines=10> */
.L_x_66:
[----:B------:R-:W-:Y:S05]  /*2ca0*/  BSYNC B1 ;  /* 0x0000000000017941 */ /* 0x000fea0003800000 */
.L_x_65:
        /* <DEDUP_REMOVED lines=10> */
.L_x_68:
[----:B------:R-:W-:Y:S05]  /*2d50*/  BSYNC B1 ;  /* 0x0000000000017941 */ /* 0x000fea0003800000 */
.L_x_67:
        /* <DEDUP_REMOVED lines=9> */
.L_x_70:
[----:B------:R-:W-:Y:S05]  /*2df0*/  BSYNC B1 ;  /* 0x0000000000017941 */ /* 0x000fea0003800000 */
.L_x_69:
        /* <DEDUP_REMOVED lines=9> */
.L_x_72:
[----:B------:R-:W-:Y:S05]  /*2e90*/  BSYNC B1 ;  /* 0x0000000000017941 */ /* 0x000fea0003800000 */
.L_x_71:
        /* <DEDUP_REMOVED lines=10> */
.L_x_74:
[----:B------:R-:W-:Y:S05]  /*2f40*/  BSYNC B1 ;  /* 0x0000000000017941 */ /* 0x000fea0003800000 */
.L_x_73:
        /* <DEDUP_REMOVED lines=10> */
.L_x_76:
[----:B------:R-:W-:Y:S05]  /*2ff0*/  BSYNC B1 ;  /* 0x0000000000017941 */ /* 0x000fea0003800000 */
.L_x_75:
        /* <DEDUP_REMOVED lines=9> */
.L_x_78:
[----:B------:R-:W-:Y:S05]  /*3090*/  BSYNC B1 ;  /* 0x0000000000017941 */ /* 0x000fea0003800000 */
.L_x_77:
        /* <DEDUP_REMOVED lines=9> */
.L_x_80:
[----:B------:R-:W-:Y:S05]  /*3130*/  BSYNC B1 ;  /* 0x0000000000017941 */ /* 0x000fea0003800000 */
.L_x_79:
        /* <DEDUP_REMOVED lines=10> */
.L_x_82:
[----:B------:R-:W-:Y:S05]  /*31e0*/  BSYNC B1 ;  /* 0x0000000000017941 */ /* 0x000fea0003800000 */
.L_x_81:
        /* <DEDUP_REMOVED lines=10> */
.L_x_84:
[----:B------:R-:W-:Y:S05]  /*3290*/  BSYNC B1 ;  /* 0x0000000000017941 */ /* 0x000fea0003800000 */
.L_x_83:
        /* <DEDUP_REMOVED lines=9> */
.L_x_86:
[----:B------:R-:W-:Y:S05]  /*3330*/  BSYNC B1 ;  /* 0x0000000000017941 */ /* 0x000fea0003800000 */
.L_x_85:
        /* <DEDUP_REMOVED lines=9> */
.L_x_88:
[----:B------:R-:W-:Y:S05]  /*33d0*/  BSYNC B1 ;  /* 0x0000000000017941 */ /* 0x000fea0003800000 */
.L_x_87:
        /* <DEDUP_REMOVED lines=10> */
.L_x_90:
[----:B------:R-:W-:Y:S05]  /*3480*/  BSYNC B1 ;  /* 0x0000000000017941 */ /* 0x000fea0003800000 */
.L_x_89:
        /* <DEDUP_REMOVED lines=10> */
.L_x_92:
[----:B------:R-:W-:Y:S05]  /*3530*/  BSYNC B1 ;  /* 0x0000000000017941 */ /* 0x000fea0003800000 */
.L_x_91:
        /* <DEDUP_REMOVED lines=9> */
.L_x_94:
[----:B------:R-:W-:Y:S05]  /*35d0*/  BSYNC B1 ;  /* 0x0000000000017941 */ /* 0x000fea0003800000 */
.L_x_93:
        /* <DEDUP_REMOVED lines=9> */
.L_x_96:
[----:B------:R-:W-:Y:S05]  /*3670*/  BSYNC B1 ;  /* 0x0000000000017941 */ /* 0x000fea0003800000 */
.L_x_95:
        /* <DEDUP_REMOVED lines=10> */
.L_x_98:
[----:B------:R-:W-:Y:S05]  /*3720*/  BSYNC B1 ;  /* 0x0000000000017941 */ /* 0x000fea0003800000 */
.L_x_97:
        /* <DEDUP_REMOVED lines=10> */
.L_x_100:
[----:B------:R-:W-:Y:S05]  /*37d0*/  BSYNC B1 ;  /* 0x0000000000017941 */ /* 0x000fea0003800000 */
.L_x_99:
        /* <DEDUP_REMOVED lines=9> */
.L_x_102:
[----:B------:R-:W-:Y:S05]  /*3870*/  BSYNC B1 ;  /* 0x0000000000017941 */ /* 0x000fea0003800000 */
.L_x_101:
        /* <DEDUP_REMOVED lines=9> */
.L_x_104:
[----:B------:R-:W-:Y:S05]  /*3910*/  BSYNC B1 ;  /* 0x0000000000017941 */ /* 0x000fea0003800000 */
.L_x_103:
        /* <DEDUP_REMOVED lines=10> */
.L_x_106:
[----:B------:R-:W-:Y:S05]  /*39c0*/  BSYNC B1 ;  /* 0x0000000000017941 */ /* 0x000fea0003800000 */
.L_x_105:
        /* <DEDUP_REMOVED lines=10> */
.L_x_108:
[----:B------:R-:W-:Y:S05]  /*3a70*/  BSYNC B1 ;  /* 0x0000000000017941 */ /* 0x000fea0003800000 */
.L_x_107:
        /* <DEDUP_REMOVED lines=9> */
.L_x_110:
[----:B------:R-:W-:Y:S05]  /*3b10*/  BSYNC B1 ;  /* 0x0000000000017941 */ /* 0x000fea0003800000 */
.L_x_109:
        /* <DEDUP_REMOVED lines=9> */
.L_x_112:
[----:B------:R-:W-:Y:S05]  /*3bb0*/  BSYNC B1 ;  /* 0x0000000000017941 */ /* 0x000fea0003800000 */
.L_x_111:
        /* <DEDUP_REMOVED lines=10> */
.L_x_114:
[----:B------:R-:W-:Y:S05]  /*3c60*/  BSYNC B1 ;  /* 0x0000000000017941 */ /* 0x000fea0003800000 */
.L_x_113:
        /* <DEDUP_REMOVED lines=10> */
.L_x_116:
[----:B------:R-:W-:Y:S05]  /*3d10*/  BSYNC B1 ;  /* 0x0000000000017941 */ /* 0x000fea0003800000 */
.L_x_115:
        /* <DEDUP_REMOVED lines=9> */
.L_x_118:
[----:B------:R-:W-:Y:S05]  /*3db0*/  BSYNC B1 ;  /* 0x0000000000017941 */ /* 0x000fea0003800000 */
.L_x_117:
        /* <DEDUP_REMOVED lines=9> */
.L_x_120:
[----:B------:R-:W-:Y:S05]  /*3e50*/  BSYNC B1 ;  /* 0x0000000000017941 */ /* 0x000fea0003800000 */
.L_x_119:
        /* <DEDUP_REMOVED lines=10> */
.L_x_122:
[----:B------:R-:W-:Y:S05]  /*3f00*/  BSYNC B1 ;  /* 0x0000000000017941 */ /* 0x000fea0003800000 */
.L_x_121:
        /* <DEDUP_REMOVED lines=10> */
.L_x_124:
[----:B------:R-:W-:Y:S05]  /*3fb0*/  BSYNC B1 ;  /* 0x0000000000017941 */ /* 0x000fea0003800000 */
.L_x_123:
        /* <DEDUP_REMOVED lines=9> */
.L_x_126:
[----:B------:R-:W-:Y:S05]  /*4050*/  BSYNC B1 ;  /* 0x0000000000017941 */ /* 0x000fea0003800000 */
.L_x_125:
        /* <DEDUP_REMOVED lines=9> */
.L_x_128:
[----:B------:R-:W-:Y:S05]  /*40f0*/  BSYNC B1 ;  /* 0x0000000000017941 */ /* 0x000fea0003800000 */
.L_x_127:
        /* <DEDUP_REMOVED lines=10> */
.L_x_130:
[----:B------:R-:W-:Y:S05]  /*41a0*/  BSYNC B1 ;  /* 0x0000000000017941 */ /* 0x000fea0003800000 */
.L_x_129:
        /* <DEDUP_REMOVED lines=10> */
.L_x_132:
[----:B------:R-:W-:Y:S05]  /*4250*/  BSYNC B1 ;  /* 0x0000000000017941 */ /* 0x000fea0003800000 */
.L_x_131:
        /* <DEDUP_REMOVED lines=9> */
.L_x_134:
[----:B------:R-:W-:Y:S05]  /*42f0*/  BSYNC B1 ;  /* 0x0000000000017941 */ /* 0x000fea0003800000 */
.L_x_133:
        /* <DEDUP_REMOVED lines=9> */
.L_x_136:
[----:B------:R-:W-:Y:S05]  /*4390*/  BSYNC B1 ;  /* 0x0000000000017941 */ /* 0x000fea0003800000 */
.L_x_135:
        /* <DEDUP_REMOVED lines=10> */
.L_x_138:
[----:B------:R-:W-:Y:S05]  /*4440*/  BSYNC B1 ;  /* 0x0000000000017941 */ /* 0x000fea0003800000 */
.L_x_137:
        /* <DEDUP_REMOVED lines=10> */
.L_x_140:
[----:B------:R-:W-:Y:S05]  /*44f0*/  BSYNC B1 ;  /* 0x0000000000017941 */ /* 0x000fea0003800000 */
.L_x_139:
        /* <DEDUP_REMOVED lines=9> */
.L_x_142:
[----:B------:R-:W-:Y:S05]  /*4590*/  BSYNC B1 ;  /* 0x0000000000017941 */ /* 0x000fea0003800000 */
.L_x_141:
        /* <DEDUP_REMOVED lines=9> */
.L_x_144:
[----:B------:R-:W-:Y:S05]  /*4630*/  BSYNC B1 ;  /* 0x0000000000017941 */ /* 0x000fea0003800000 */
.L_x_143:
        /* <DEDUP_REMOVED lines=10> */
.L_x_146:
[----:B------:R-:W-:Y:S05]  /*46e0*/  BSYNC B1 ;  /* 0x0000000000017941 */ /* 0x000fea0003800000 */
.L_x_145:
        /* <DEDUP_REMOVED lines=10> */
.L_x_148:
[----:B------:R-:W-:Y:S05]  /*4790*/  BSYNC B1 ;  /* 0x0000000000017941 */ /* 0x000fea0003800000 */
.L_x_147:
        /* <DEDUP_REMOVED lines=9> */
.L_x_150:
[----:B------:R-:W-:Y:S05]  /*4830*/  BSYNC B1 ;  /* 0x0000000000017941 */ /* 0x000fea0003800000 */
.L_x_149:
        /* <DEDUP_REMOVED lines=9> */
.L_x_152:
[----:B------:R-:W-:Y:S05]  /*48d0*/  BSYNC B1 ;  /* 0x0000000000017941 */ /* 0x000fea0003800000 */
.L_x_151:
        /* <DEDUP_REMOVED lines=10> */
.L_x_154:
[----:B------:R-:W-:Y:S05]  /*4980*/  BSYNC B1 ;  /* 0x0000000000017941 */ /* 0x000fea0003800000 */
.L_x_153:
        /* <DEDUP_REMOVED lines=10> */
.L_x_156:
[----:B------:R-:W-:Y:S05]  /*4a30*/  BSYNC B1 ;  /* 0x0000000000017941 */ /* 0x000fea0003800000 */
.L_x_155:
        /* <DEDUP_REMOVED lines=9> */
.L_x_158:
[----:B------:R-:W-:Y:S05]  /*4ad0*/  BSYNC B1 ;  /* 0x0000000000017941 */ /* 0x000fea0003800000 */
.L_x_157:
        /* <DEDUP_REMOVED lines=9> */
.L_x_160:
[----:B------:R-:W-:Y:S05]  /*4b70*/  BSYNC B1 ;  /* 0x0000000000017941 */ /* 0x000fea0003800000 */
.L_x_159:
        /* <DEDUP_REMOVED lines=10> */
.L_x_162:
[----:B------:R-:W-:Y:S05]  /*4c20*/  BSYNC B1 ;  /* 0x0000000000017941 */ /* 0x000fea0003800000 */
.L_x_161:
        /* <DEDUP_REMOVED lines=10> */
.L_x_164:
[----:B------:R-:W-:Y:S05]  /*4cd0*/  BSYNC B1 ;  /* 0x0000000000017941 */ /* 0x000fea0003800000 */
.L_x_163:
        /* <DEDUP_REMOVED lines=9> */
.L_x_166:
[----:B------:R-:W-:Y:S05]  /*4d70*/  BSYNC B1 ;  /* 0x0000000000017941 */ /* 0x000fea0003800000 */
.L_x_165:
        /* <DEDUP_REMOVED lines=9> */
.L_x_168:
[----:B------:R-:W-:Y:S05]  /*4e10*/  BSYNC B1 ;  /* 0x0000000000017941 */ /* 0x000fea0003800000 */
.L_x_167:
        /* <DEDUP_REMOVED lines=10> */
.L_x_170:
[----:B------:R-:W-:Y:S05]  /*4ec0*/  BSYNC B1 ;  /* 0x0000000000017941 */ /* 0x000fea0003800000 */
.L_x_169:
        /* <DEDUP_REMOVED lines=10> */
.L_x_172:
[----:B------:R-:W-:Y:S05]  /*4f70*/  BSYNC B1 ;  /* 0x0000000000017941 */ /* 0x000fea0003800000 */
.L_x_171:
        /* <DEDUP_REMOVED lines=9> */
.L_x_174:
[----:B------:R-:W-:Y:S05]  /*5010*/  BSYNC B1 ;  /* 0x0000000000017941 */ /* 0x000fea0003800000 */
.L_x_173:
        /* <DEDUP_REMOVED lines=9> */
.L_x_176:
[----:B------:R-:W-:Y:S05]  /*50b0*/  BSYNC B1 ;  /* 0x0000000000017941 */ /* 0x000fea0003800000 */
.L_x_175:
        /* <DEDUP_REMOVED lines=10> */
.L_x_178:
[----:B------:R-:W-:Y:S05]  /*5160*/  BSYNC B1 ;  /* 0x0000000000017941 */ /* 0x000fea0003800000 */
.L_x_177:
        /* <DEDUP_REMOVED lines=10> */
.L_x_180:
[----:B------:R-:W-:Y:S05]  /*5210*/  BSYNC B1 ;  /* 0x0000000000017941 */ /* 0x000fea0003800000 */
.L_x_179:
        /* <DEDUP_REMOVED lines=9> */
.L_x_182:
[----:B------:R-:W-:Y:S05]  /*52b0*/  BSYNC B1 ;  /* 0x0000000000017941 */ /* 0x000fea0003800000 */
.L_x_181:
        /* <DEDUP_REMOVED lines=9> */
.L_x_184:
[----:B------:R-:W-:Y:S05]  /*5350*/  BSYNC B1 ;  /* 0x0000000000017941 */ /* 0x000fea0003800000 */
.L_x_183:
        /* <DEDUP_REMOVED lines=10> */
.L_x_186:
[----:B------:R-:W-:Y:S05]  /*5400*/  BSYNC B1 ;  /* 0x0000000000017941 */ /* 0x000fea0003800000 */
.L_x_185:
        /* <DEDUP_REMOVED lines=10> */
.L_x_188:
[----:B------:R-:W-:Y:S05]  /*54b0*/  BSYNC B1 ;  /* 0x0000000000017941 */ /* 0x000fea0003800000 */
.L_x_187:
        /* <DEDUP_REMOVED lines=9> */
.L_x_190:
[----:B------:R-:W-:Y:S05]  /*5550*/  BSYNC B1 ;  /* 0x0000000000017941 */ /* 0x000fea0003800000 */
.L_x_189:
        /* <DEDUP_REMOVED lines=9> */
.L_x_192:
[----:B------:R-:W-:Y:S05]  /*55f0*/  BSYNC B1 ;  /* 0x0000000000017941 */ /* 0x000fea0003800000 */
.L_x_191:
        /* <DEDUP_REMOVED lines=10> */
.L_x_194:
[----:B------:R-:W-:Y:S05]  /*56a0*/  BSYNC B1 ;  /* 0x0000000000017941 */ /* 0x000fea0003800000 */
.L_x_193:
        /* <DEDUP_REMOVED lines=10> */
.L_x_196:
[----:B------:R-:W-:Y:S05]  /*5750*/  BSYNC B1 ;  /* 0x0000000000017941 */ /* 0x000fea0003800000 */
.L_x_195:
        /* <DEDUP_REMOVED lines=9> */
.L_x_198:
[----:B------:R-:W-:Y:S05]  /*57f0*/  BSYNC B1 ;  /* 0x0000000000017941 */ /* 0x000fea0003800000 */
.L_x_197:
        /* <DEDUP_REMOVED lines=9> */
.L_x_200:
[----:B------:R-:W-:Y:S05]  /*5890*/  BSYNC B1 ;  /* 0x0000000000017941 */ /* 0x000fea0003800000 */
.L_x_199:
        /* <DEDUP_REMOVED lines=10> */
.L_x_202:
[----:B------:R-:W-:Y:S05]  /*5940*/  BSYNC B1 ;  /* 0x0000000000017941 */ /* 0x000fea0003800000 */
.L_x_201:
        /* <DEDUP_REMOVED lines=10> */
.L_x_204:
[----:B------:R-:W-:Y:S05]  /*59f0*/  BSYNC B1 ;  /* 0x0000000000017941 */ /* 0x000fea0003800000 */
.L_x_203:
        /* <DEDUP_REMOVED lines=9> */
.L_x_206:
[----:B------:R-:W-:Y:S05]  /*5a90*/  BSYNC B1 ;  /* 0x0000000000017941 */ /* 0x000fea0003800000 */
.L_x_205:
        /* <DEDUP_REMOVED lines=9> */
.L_x_208:
[----:B------:R-:W-:Y:S05]  /*5b30*/  BSYNC B1 ;  /* 0x0000000000017941 */ /* 0x000fea0003800000 */
.L_x_207:
        /* <DEDUP_REMOVED lines=10> */
.L_x_210:
[----:B------:R-:W-:Y:S05]  /*5be0*/  BSYNC B1 ;  /* 0x0000000000017941 */ /* 0x000fea0003800000 */
.L_x_209:
        /* <DEDUP_REMOVED lines=10> */
.L_x_212:
[----:B------:R-:W-:Y:S05]  /*5c90*/  BSYNC B1 ;  /* 0x0000000000017941 */ /* 0x000fea0003800000 */
.L_x_211:
        /* <DEDUP_REMOVED lines=9> */
.L_x_214:
[----:B------:R-:W-:Y:S05]  /*5d30*/  BSYNC B1 ;  /* 0x0000000000017941 */ /* 0x000fea0003800000 */
.L_x_213:
        /* <DEDUP_REMOVED lines=9> */
.L_x_216:
[----:B------:R-:W-:Y:S05]  /*5dd0*/  BSYNC B1 ;  /* 0x0000000000017941 */ /* 0x000fea0003800000 */
.L_x_215:
        /* <DEDUP_REMOVED lines=10> */
.L_x_218:
[----:B------:R-:W-:Y:S05]  /*5e80*/  BSYNC B1 ;  /* 0x0000000000017941 */ /* 0x000fea0003800000 */
.L_x_217:
        /* <DEDUP_REMOVED lines=10> */
.L_x_220:
[----:B------:R-:W-:Y:S05]  /*5f30*/  BSYNC B1 ;  /* 0x0000000000017941 */ /* 0x000fea0003800000 */
.L_x_219:
        /* <DEDUP_REMOVED lines=9> */
.L_x_222:
[----:B------:R-:W-:Y:S05]  /*5fd0*/  BSYNC B1 ;  /* 0x0000000000017941 */ /* 0x000fea0003800000 */
.L_x_221:
        /* <DEDUP_REMOVED lines=9> */
.L_x_224:
[----:B------:R-:W-:Y:S05]  /*6070*/  BSYNC B1 ;  /* 0x0000000000017941 */ /* 0x000fea0003800000 */
.L_x_223:
        /* <DEDUP_REMOVED lines=10> */
.L_x_226:
[----:B------:R-:W-:Y:S05]  /*6120*/  BSYNC B1 ;  /* 0x0000000000017941 */ /* 0x000fea0003800000 */
.L_x_225:
        /* <DEDUP_REMOVED lines=10> */
.L_x_228:
[----:B------:R-:W-:Y:S05]  /*61d0*/  BSYNC B1 ;  /* 0x0000000000017941 */ /* 0x000fea0003800000 */
.L_x_227:
        /* <DEDUP_REMOVED lines=9> */
.L_x_230:
[----:B------:R-:W-:Y:S05]  /*6270*/  BSYNC B1 ;  /* 0x0000000000017941 */ /* 0x000fea0003800000 */
.L_x_229:
        /* <DEDUP_REMOVED lines=9> */
.L_x_232:
[----:B------:R-:W-:Y:S05]  /*6310*/  BSYNC B1 ;  /* 0x0000000000017941 */ /* 0x000fea0003800000 */
.L_x_231:
        /* <DEDUP_REMOVED lines=10> */
.L_x_234:
[----:B------:R-:W-:Y:S05]  /*63c0*/  BSYNC B1 ;  /* 0x0000000000017941 */ /* 0x000fea0003800000 */
.L_x_233:
        /* <DEDUP_REMOVED lines=10> */
.L_x_236:
[----:B------:R-:W-:Y:S05]  /*6470*/  BSYNC B1 ;  /* 0x0000000000017941 */ /* 0x000fea0003800000 */
.L_x_235:
        /* <DEDUP_REMOVED lines=9> */
.L_x_238:
[----:B------:R-:W-:Y:S05]  /*6510*/  BSYNC B1 ;  /* 0x0000000000017941 */ /* 0x000fea0003800000 */
.L_x_237:
        /* <DEDUP_REMOVED lines=9> */
.L_x_240:
[----:B------:R-:W-:Y:S05]  /*65b0*/  BSYNC B1 ;  /* 0x0000000000017941 */ /* 0x000fea0003800000 */
.L_x_239:
        /* <DEDUP_REMOVED lines=10> */
.L_x_242:
[----:B------:R-:W-:Y:S05]  /*6660*/  BSYNC B1 ;  /* 0x0000000000017941 */ /* 0x000fea0003800000 */
.L_x_241:
        /* <DEDUP_REMOVED lines=10> */
.L_x_244:
[----:B------:R-:W-:Y:S05]  /*6710*/  BSYNC B1 ;  /* 0x0000000000017941 */ /* 0x000fea0003800000 */
.L_x_243:
        /* <DEDUP_REMOVED lines=9> */
.L_x_246:
[----:B------:R-:W-:Y:S05]  /*67b0*/  BSYNC B1 ;  /* 0x0000000000017941 */ /* 0x000fea0003800000 */
.L_x_245:
        /* <DEDUP_REMOVED lines=9> */
.L_x_248:
[----:B------:R-:W-:Y:S05]  /*6850*/  BSYNC B1 ;  /* 0x0000000000017941 */ /* 0x000fea0003800000 */
.L_x_247:
        /* <DEDUP_REMOVED lines=10> */
.L_x_250:
[----:B------:R-:W-:Y:S05]  /*6900*/  BSYNC B1 ;  /* 0x0000000000017941 */ /* 0x000fea0003800000 */
.L_x_249:
        /* <DEDUP_REMOVED lines=10> */
.L_x_252:
[----:B------:R-:W-:Y:S05]  /*69b0*/  BSYNC B1 ;  /* 0x0000000000017941 */ /* 0x000fea0003800000 */
.L_x_251:
        /* <DEDUP_REMOVED lines=9> */
.L_x_254:
[----:B------:R-:W-:Y:S05]  /*6a50*/  BSYNC B1 ;  /* 0x0000000000017941 */ /* 0x000fea0003800000 */
.L_x_253:
        /* <DEDUP_REMOVED lines=9> */
.L_x_256:
[----:B------:R-:W-:Y:S05]  /*6af0*/  BSYNC B1 ;  /* 0x0000000000017941 */ /* 0x000fea0003800000 */
.L_x_255:
        /* <DEDUP_REMOVED lines=10> */
.L_x_258:
[----:B------:R-:W-:Y:S05]  /*6ba0*/  BSYNC B1 ;  /* 0x0000000000017941 */ /* 0x000fea0003800000 */
.L_x_257:
        /* <DEDUP_REMOVED lines=10> */
.L_x_260:
[----:B------:R-:W-:Y:S05]  /*6c50*/  BSYNC B1 ;  /* 0x0000000000017941 */ /* 0x000fea0003800000 */
.L_x_259:
        /* <DEDUP_REMOVED lines=9> */
.L_x_262:
[----:B------:R-:W-:Y:S05]  /*6cf0*/  BSYNC B1 ;  /* 0x0000000000017941 */ /* 0x000fea0003800000 */
.L_x_261:
        /* <DEDUP_REMOVED lines=9> */
.L_x_264:
[----:B------:R-:W-:Y:S05]  /*6d90*/  BSYNC B1 ;  /* 0x0000000000017941 */ /* 0x000fea0003800000 */
.L_x_263:
        /* <DEDUP_REMOVED lines=10> */
.L_x_266:
[----:B------:R-:W-:Y:S05]  /*6e40*/  BSYNC B1 ;  /* 0x0000000000017941 */ /* 0x000fea0003800000 */
.L_x_265:
        /* <DEDUP_REMOVED lines=10> */
.L_x_268:
[----:B------:R-:W-:Y:S05]  /*6ef0*/  BSYNC B1 ;  /* 0x0000000000017941 */ /* 0x000fea0003800000 */
.L_x_267:
        /* <DEDUP_REMOVED lines=9> */
.L_x_270:
[----:B------:R-:W-:Y:S05]  /*6f90*/  BSYNC B1 ;  /* 0x0000000000017941 */ /* 0x000fea0003800000 */
.L_x_269:
        /* <DEDUP_REMOVED lines=9> */
.L_x_272:
[----:B------:R-:W-:Y:S05]  /*7030*/  BSYNC B1 ;  /* 0x0000000000017941 */ /* 0x000fea0003800000 */
.L_x_271:
        /* <DEDUP_REMOVED lines=10> */
.L_x_274:
[----:B------:R-:W-:Y:S05]  /*70e0*/  BSYNC B1 ;  /* 0x0000000000017941 */ /* 0x000fea0003800000 */
.L_x_273:
        /* <DEDUP_REMOVED lines=10> */
.L_x_276:
[----:B------:R-:W-:Y:S05]  /*7190*/  BSYNC B1 ;  /* 0x0000000000017941 */ /* 0x000fea0003800000 */
.L_x_275:
        /* <DEDUP_REMOVED lines=9> */
.L_x_278:
[----:B------:R-:W-:Y:S05]  /*7230*/  BSYNC B1 ;  /* 0x0000000000017941 */ /* 0x000fea0003800000 */
.L_x_277:
        /* <DEDUP_REMOVED lines=9> */
.L_x_280:
[----:B------:R-:W-:Y:S05]  /*72d0*/  BSYNC B1 ;  /* 0x0000000000017941 */ /* 0x000fea0003800000 */
.L_x_279:
        /* <DEDUP_REMOVED lines=10> */
.L_x_282:
[----:B------:R-:W-:Y:S05]  /*7380*/  BSYNC B1 ;  /* 0x0000000000017941 */ /* 0x000fea0003800000 */
.L_x_281:
        /* <DEDUP_REMOVED lines=10> */
.L_x_284:
[----:B------:R-:W-:Y:S05]  /*7430*/  BSYNC B1 ;  /* 0x0000000000017941 */ /* 0x000fea0003800000 */
.L_x_283:
[----:B01--45:R-:W-:Y:S01]  /*7440*/  HADD2.F32 R6, -RZ, R152.H0_H0 ;  /* 0x20000098ff067230 */ /* 0x033fe20000004100 */
        /* <DEDUP_REMOVED lines=8> */
.L_x_286:
[----:B------:R-:W-:Y:S05]  /*74d0*/  BSYNC B1 ;  /* 0x0000000000017941 */ /* 0x000fea0003800000 */
.L_x_285:
[----:B0-2--5:R-:W-:Y:S01]  /*74e0*/  HADD2.F32 R4, -RZ, R152.H0_H0 ;  /* 0x20000098ff047230 */ /* 0x025fe20000004100 */
[----:B------:R-:W-:Y:S01]  /*74f0*/  ISETP.GT.AND P1, PT, R0, 0x8, P1 ;  /* 0x000000080000780c */ /* 0x000fe20000f24270 */
[----:B------:R-:W-:Y:S01]  /*7500*/  @P0 IMAD.MOV.U32 R5, RZ, RZ, R11 ;  /* 0x000000ffff050224 */ /* 0x000fe200078e000b */
[----:B------:R-:W-:Y:S02]  /*7510*/  BSSY B1, `(.L_x_287) ;  /* 0x0000008000017945 */ /* 0x000fe40003800000 */
[----:B------:R-:W-:Y:S01]  /*7520*/  FMUL R3, R4, R155 ;  /* 0x0000009b04037220 */ /* 0x000fe20000400000 */
[----:B------:R-:W-:-:S03]  /*7530*/  @P0 IMAD.MOV.U32 R4, RZ, RZ, R10 ;  /* 0x000000ffff040224 */ /* 0x000fc600078e000a */
[----:B------:R-:W-:-:S05]  /*7540*/  FFMA R3, R150, R154, R3 ;  /* 0x0000009a96037223 */ /* 0x000fca0000000003 */
[----:B------:R-:W-:-:S05]  /*7550*/  F2FP.F16.F32.PACK_AB R3, RZ, R3 ;  /* 0x00000003ff03723e */ /* 0x000fca00000000ff */
[----:B------:R0:W-:Y:S01]  /*7560*/  @P0 STG.E.U16 desc[UR36][R4.64+0x1f0], R3 ;  /* 0x0001f00304000986 */ /* 0x0001e2000c101524 */
[----:B------:R-:W-:Y:S05]  /*7570*/  @!P1 BRA `(.L_x_288) ;  /* 0x0000000000049947 */ /* 0x000fea0003800000 */
[----:B------:R2:W5:Y:S02]  /*7580*/  LDG.E.LTC128B.U16 R152, desc[UR36][R8.64+0x1f2] ;  /* 0x0001f22408987981 */ /* 0x000564000c1e1520 */
.L_x_288:
[----:B------:R-:W-:Y:S05]  /*7590*/  BSYNC B1 ;  /* 0x0000000000017941 */ /* 0x000fea0003800000 */
.L_x_287:
[----:B------:R-:W-:Y:S05]  /*75a0*/  @!P1 BRA `(.L_x_289) ;  /* 0x0000002400309947 */ /* 0x000fea0003800000 */
[----:B-----5:R-:W-:-:S05]  /*75b0*/  HADD2.F32 R152, -RZ, R152.H0_H0 ;  /* 0x20000098ff987230 */ /* 0x020fca0000004100 */
[----:B------:R-:W-:-:S04]  /*75c0*/  FMUL R152, R152, R155 ;  /* 0x0000009b98987220 */ /* 0x000fc80000400000 */
[----:B------:R-:W-:-:S05]  /*75d0*/  FFMA R152, R151, R154, R152 ;  /* 0x0000009a97987223 */ /* 0x000fca0000000098 */
[----:B------:R-:W-:-:S05]  /*75e0*/  F2FP.F16.F32.PACK_AB R152, RZ, R152 ;  /* 0x00000098ff98723e */ /* 0x000fca00000000ff */
[----:B------:R4:W-:Y:S01]  /*75f0*/  STG.E.U16 desc[UR36][R10.64+0x1f2], R152 ;  /* 0x0001f2980a007986 */ /* 0x0009e2000c101524 */
[----:B------:R-:W-:Y:S05]  /*7600*/  BRA `(.L_x_289) ;  /* 0x0000002400187947 */ /* 0x000fea0003800000 */
.L_x_36:
[----:B------:R-:W-:Y:S01]  /*7610*/  ISETP.GT.AND P2, PT, R3, 0x1, PT ;  /* 0x000000010300780c */ /* 0x000fe20003f44270 */
[----:B------:R-:W-:Y:S01]  /*7620*/  ULDC.64 UR4, c[0x0][0x5c0] ;  /* 0x0001700000047ab9 */ /* 0x000fe20000000a00 */
[-C--:B------:R-:W-:Y:S01]  /*7630*/  FMUL R24, R24, R154.reuse ;  /* 0x0000009a18187220 */ /* 0x080fe20000400000 */
[-C--:B------:R-:W-:Y:S01]  /*7640*/  FMUL R25, R25, R154.reuse ;  /* 0x0000009a19197220 */ /* 0x080fe20000400000 */
[----:B------:R-:W-:Y:S01]  /*7650*/  ISETP.GT.AND P1, PT, R0, RZ, P2 ;  /* 0x000000ff0000720c */ /* 0x000fe20001724270 */
[-C--:B------:R-:W-:Y:S01]  /*7660*/  FMUL R26, R26, R154.reuse ;  /* 0x0000009a1a1a7220 */ /* 0x080fe20000400000 */
[----:B------:R-:W-:Y:S01]  /*7670*/  LEA R4, P4, R160, UR4, 0x1 ;  /* 0x00000004a0047c11 */ /* 0x000fe2000f8808ff */
[----:B------:R-:W-:Y:S01]  /*7680*/  FMUL R27, R27, R154 ;  /* 0x0000009a1b1b7220 */ /* 0x000fe20000400000 */
[----:B------:R-:W-:Y:S01]  /*7690*/  F2FP.F16.F32.PACK_AB R24, RZ, R24 ;  /* 0x00000018ff18723e */ /* 0x000fe200000000ff */
[-C--:B------:R-:W-:Y:S01]  /*76a0*/  FMUL R28, R28, R154.reuse ;  /* 0x0000009a1c1c7220 */ /* 0x080fe20000400000 */
[----:B------:R-:W-:Y:S01]  /*76b0*/  LEA.HI.X R5, R160, UR5, R171, 0x1, P4 ;  /* 0x00000005a0057c11 */ /* 0x000fe2000a0f0cab */
[-C--:B------:R-:W-:Y:S01]  /*76c0*/  FMUL R29, R29, R154.reuse ;  /* 0x0000009a1d1d7220 */ /* 0x080fe20000400000 */
[----:B------:R-:W-:Y:S01]  /*76d0*/  F2FP.F16.F32.PACK_AB R25, RZ, R25 ;  /* 0x00000019ff19723e */ /* 0x000fe200000000ff */
[-C--:B------:R-:W-:Y:S01]  /*76e0*/  FMUL R30, R30, R154.reuse ;  /* 0x0000009a1e1e7220 */ /* 0x080fe20000400000 */
[----:B------:R-:W-:Y:S01]  /*76f0*/  ISETP.GT.AND P2, PT, R0, 0x8, P2 ;  /* 0x000000080000780c */ /* 0x000fe20001744270 */
[----:B------:R-:W-:Y:S01]  /*7700*/  @P3 STG.E.U16 desc[UR36][R4.64], R24 ;  /* 0x0000001804003986 */ /* 0x000fe2000c101524 */
[C---:B------:R-:W-:Y:S01]  /*7710*/  SHF.L.U64.HI R11, R10.reuse, 0x4, R11 ;  /* 0x000000040a0b7819 */ /* 0x040fe2000001020b */
[----:B------:R-:W-:Y:S01]  /*7720*/  FMUL R31, R31, R154 ;  /* 0x0000009a1f1f7220 */ /* 0x000fe20000400000 */
[----:B------:R-:W-:Y:S01]  /*7730*/  LEA R6, P3, R10, R4, 0x4 ;  /* 0x000000040a067211 */ /* 0x000fe200078620ff */
[----:B------:R-:W-:Y:S01]  /*7740*/  @P1 STG.E.U16 desc[UR36][R4.64+0x2], R25 ;  /* 0x0000021904001986 */ /* 0x000fe2000c101524 */
[----:B------:R-:W-:Y:S01]  /*7750*/  ISETP.GT.AND P1, PT, R0, 0x8, P0 ;  /* 0x000000080000780c */ /* 0x000fe20000724270 */
[----:B------:R-:W-:Y:S01]  /*7760*/  FMUL R32, R32, R154 ;  /* 0x0000009a20207220 */ /* 0x000fe20000400000 */
[----:B------:R-:W-:Y:S01]  /*7770*/  F2FP.F16.F32.PACK_AB R26, RZ, R26 ;  /* 0x0000001aff1a723e */ /* 0x000fe200000000ff */
[----:B------:R-:W-:Y:S01]  /*7780*/  IMAD.X R7, R11, 0x1, R5, P3 ;  /* 0x000000010b077824 */ /* 0x000fe200018e0605 */
[----:B------:R-:W-:Y:S01]  /*7790*/  F2FP.F16.F32.PACK_AB R27, RZ, R27 ;  /* 0x0000001bff1b723e */ /* 0x000fe200000000ff */
[-C--:B------:R-:W-:Y:S01]  /*77a0*/  FMUL R33, R33, R154.reuse ;  /* 0x0000009a21217220 */ /* 0x080fe20000400000 */
[----:B------:R-:W-:Y:S01]  /*77b0*/  ISETP.GT.AND P0, PT, R3, 0x8, PT ;  /* 0x000000080300780c */ /* 0x000fe20003f04270 */
[----:B------:R-:W-:Y:S01]  /*77c0*/  FMUL R34, R34, R154 ;  /* 0x0000009a22227220 */ /* 0x000fe20000400000 */
[----:B------:R-:W-:Y:S01]  /*77d0*/  F2FP.F16.F32.PACK_AB R28, RZ, R28 ;  /* 0x0000001cff1c723e */ /* 0x000fe200000000ff */
[-C--:B------:R-:W-:Y:S01]  /*77e0*/  FMUL R35, R35, R154.reuse ;  /* 0x0000009a23237220 */ /* 0x080fe20000400000 */
[----:B------:R-:W-:Y:S01]  /*77f0*/  ISETP.GT.AND P4, PT, R0, RZ, P0 ;  /* 0x000000ff0000720c */ /* 0x000fe20000784270 */
[-C--:B------:R-:W-:Y:S01]  /*7800*/  FMUL R36, R36, R154.reuse ;  /* 0x0000009a24247220 */ /* 0x080fe20000400000 */
[----:B------:R-:W-:Y:S01]  /*7810*/  F2FP.F16.F32.PACK_AB R29, RZ, R29 ;  /* 0x0000001dff1d723e */ /* 0x000fe200000000ff */
[----:B------:R-:W-:Y:S01]  /*7820*/  @P1 STG.E.U16 desc[UR36][R6.64], R26 ;  /* 0x0000001a06001986 */ /* 0x000fe2000c101524 */
[----:B------:R-:W-:Y:S01]  /*7830*/  ISETP.GT.AND P1, PT, R0, 0x8, P0 ;  /* 0x000000080000780c */ /* 0x000fe20000724270 */
[----:B------:R-:W-:Y:S01]  /*7840*/  FMUL R37, R37, R154 ;  /* 0x0000009a25257220 */ /* 0x000fe20000400000 */
[----:B------:R-:W-:Y:S01]  /*7850*/  F2FP.F16.F32.PACK_AB R30, RZ, R30 ;  /* 0x0000001eff1e723e */ /* 0x000fe200000000ff */
[----:B------:R-:W-:Y:S01]  /*7860*/  @P2 STG.E.U16 desc[UR36][R6.64+0x2], R27 ;  /* 0x0000021b06002986 */ /* 0x000fe2000c101524 */
[----:B------:R-:W-:Y:S01]  /*7870*/  ISETP.GT.AND P2, PT, R3, 0x9, PT ;  /* 0x000000090300780c */ /* 0x000fe20003f44270 */
[-C--:B------:R-:W-:Y:S01]  /*7880*/  FMUL R38, R38, R154.reuse ;  /* 0x0000009a26267220 */ /* 0x080fe20000400000 */
[----:B------:R-:W-:Y:S01]  /*7890*/  F2FP.F16.F32.PACK_AB R31, RZ, R31 ;  /* 0x0000001fff1f723e */ /* 0x000fe200000000ff */
[-C--:B------:R-:W-:Y:S01]  /*78a0*/  FMUL R39, R39, R154.reuse ;  /* 0x0000009a27277220 */ /* 0x080fe20000400000 */
[C---:B------:R-:W-:Y:S01]  /*78b0*/  ISETP.GT.AND P3, PT, R0.reuse, RZ, P2 ;  /* 0x000000ff0000720c */ /* 0x040fe20001764270 */
[----:B------:R-:W-:Y:S01]  /*78c0*/  @P4 STG.E.U16 desc[UR36][R4.64+0x10], R28 ;  /* 0x0000101c04004986 */ /* 0x000fe2000c101524 */
[----:B------:R-:W-:Y:S01]  /*78d0*/  ISETP.GT.AND P2, PT, R0, 0x8, P2 ;  /* 0x000000080000780c */ /* 0x000fe20001744270 */
        /* <DEDUP_REMOVED lines=8> */
[----:B------:R-:W-:Y:S01]  /*7960*/  FMUL R44, R44, R154 ;  /* 0x0000009a2c2c7220 */ /* 0x000fe20000400000 */
[----:B------:R-:W-:Y:S01]  /*7970*/  F2FP.F16.F32.PACK_AB R34, RZ, R34 ;  /* 0x00000022ff22723e */ /* 0x000fe200000000ff */
[----:B------:R-:W-:Y:S01]  /*7980*/  @P3 STG.E.U16 desc[UR36][R4.64+0x12], R29 ;  /* 0x0000121d04003986 */ /* 0x000fe2000c101524 */
[----:B------:R-:W-:Y:S01]  /*7990*/  ISETP.GT.AND P3, PT, R3, 0x11, PT ;  /* 0x000000110300780c */ /* 0x000fe20003f64270 */
[-C--:B------:R-:W-:Y:S01]  /*79a0*/  FMUL R45, R45, R154.reuse ;  /* 0x0000009a2d2d7220 */ /* 0x080fe20000400000 */
[----:B------:R-:W-:Y:S01]  /*79b0*/  F2FP.F16.F32.PACK_AB R35, RZ, R35 ;  /* 0x00000023ff23723e */ /* 0x000fe200000000ff */
[----:B------:R-:W-:Y:S01]  /*79c0*/  @P1 STG.E.U16 desc[UR36][R6.64+0x10], R30 ;  /* 0x0000101e06001986 */ /* 0x000fe2000c101524 */
[----:B------:R-:W-:Y:S01]  /*79d0*/  ISETP.GT.AND P1, PT, R0, 0x8, P0 ;  /* 0x000000080000780c */ /* 0x000fe20000724270 */
[-C--:B------:R-:W-:Y:S01]  /*79e0*/  FMUL R46, R46, R154.reuse ;  /* 0x0000009a2e2e7220 */ /* 0x080fe20000400000 */
[----:B------:R-:W-:Y:S01]  /*79f0*/  ISETP.GT.AND P0, PT, R3, 0x18, PT ;  /* 0x000000180300780c */ /* 0x000fe20003f04270 */
[----:B------:R-:W-:Y:S01]  /*7a00*/  @P2 STG.E.U16 desc[UR36][R6.64+0x12], R31 ;  /* 0x0000121f06002986 */ /* 0x000fe2000c101524 */
[C---:B------:R-:W-:Y:S01]  /*7a10*/  ISETP.GT.AND P2, PT, R0.reuse, RZ, P3 ;  /* 0x000000ff0000720c */ /* 0x040fe20001f44270 */
[-C--:B------:R-:W-:Y:S01]  /*7a20*/  FMUL R47, R47, R154.reuse ;  /* 0x0000009a2f2f7220 */ /* 0x080fe20000400000 */
[C---:B------:R-:W-:Y:S01]  /*7a30*/  ISETP.GT.AND P3, PT, R0.reuse, 0x8, P3 ;  /* 0x000000080000780c */ /* 0x040fe20001f64270 */
[----:B------:R-:W-:Y:S01]  /*7a40*/  @P4 STG.E.U16 desc[UR36][R4.64+0x20], R32 ;  /* 0x0000202004004986 */ /* 0x000fe2000c101524 */
[----:B------:R-:W-:Y:S01]  /*7a50*/  ISETP.GT.AND P4, PT, R0, RZ, P0 ;  /* 0x000000ff0000720c */ /* 0x000fe20000784270 */
[----:B------:R-:W-:Y:S01]  /*7a60*/  FMUL R48, R48, R154 ;  /* 0x0000009a30307220 */ /* 0x000fe20000400000 */
[----:B------:R-:W-:Y:S01]  /*7a70*/  F2FP.F16.F32.PACK_AB R36, RZ, R36 ;  /* 0x00000024ff24723e */ /* 0x000fe200000000ff */
[-C--:B------:R-:W-:Y:S01]  /*7a80*/  FMUL R49, R49, R154.reuse ;  /* 0x0000009a31317220 */ /* 0x080fe20000400000 */
[----:B------:R-:W-:Y:S01]  /*7a90*/  F2FP.F16.F32.PACK_AB R37, RZ, R37 ;  /* 0x00000025ff25723e */ /* 0x000fe200000000ff */
[----:B------:R-:W-:Y:S01]  /*7aa0*/  FMUL R50, R50, R154 ;  /* 0x0000009a32327220 */ /* 0x000fe20000400000 */
[----:B------:R-:W-:Y:S01]  /*7ab0*/  F2FP.F16.F32.PACK_AB R38, RZ, R38 ;  /* 0x00000026ff26723e */ /* 0x000fe200000000ff */
[----:B------:R-:W-:Y:S01]  /*7ac0*/  FMUL R51, R51, R154 ;  /* 0x0000009a33337220 */ /* 0x000fe20000400000 */
[----:B------:R-:W-:Y:S01]  /*7ad0*/  F2FP.F16.F32.PACK_AB R39, RZ, R39 ;  /* 0x00000027ff27723e */ /* 0x000fe200000000ff */
[----:B------:R-:W-:Y:S01]  /*7ae0*/  @P2 STG.E.U16 desc[UR36][R4.64+0x22], R33 ;  /* 0x0000222104002986 */ /* 0x000fe2000c101524 */
[----:B------:R-:W-:Y:S01]  /*7af0*/  F2FP.F16.F32.PACK_AB R40, RZ, R40 ;  /* 0x00000028ff28723e */ /* 0x000fe200000000ff */
[-C--:B------:R-:W-:Y:S01]  /*7b00*/  FMUL R52, R52, R154.reuse ;  /* 0x0000009a34347220 */ /* 0x080fe20000400000 */
[----:B------:R-:W-:Y:S01]  /*7b10*/  F2FP.F16.F32.PACK_AB R41, RZ, R41 ;  /* 0x00000029ff29723e */ /* 0x000fe200000000ff */
[----:B------:R-:W-:Y:S01]  /*7b20*/  @P1 STG.E.U16 desc[UR36][R6.64+0x20], R34 ;  /* 0x0000202206001986 */ /* 0x000fe2000c101524 */
[----:B------:R-:W-:Y:S01]  /*7b30*/  ISETP.GT.AND P1, PT, R0, 0x8, P0 ;  /* 0x000000080000780c */ /* 0x000fe20000724270 */
[-C--:B------:R-:W-:Y:S01]  /*7b40*/  FMUL R53, R53, R154.reuse ;  /* 0x0000009a35357220 */ /* 0x080fe20000400000 */
[C---:B------:R-:W-:Y:S01]  /*7b50*/  ISETP.GT.AND P0, PT, R3.reuse, 0x20, PT ;  /* 0x000000200300780c */ /* 0x040fe20003f04270 */
[----:B------:R-:W-:Y:S01]  /*7b60*/  @P3 STG.E.U16 desc[UR36][R6.64+0x22], R35 ;  /* 0x0000222306003986 */ /* 0x000fe2000c101524 */
[----:B------:R-:W-:Y:S01]  /*7b70*/  ISETP.GT.AND P3, PT, R3, 0x19, PT ;  /* 0x000000190300780c */ /* 0x000fe20003f64270 */
[----:B------:R-:W-:Y:S01]  /*7b80*/  FMUL R54, R54, R154 ;  /* 0x0000009a36367220 */ /* 0x000fe20000400000 */
[----:B------:R-:W-:Y:S01]  /*7b90*/  F2FP.F16.F32.PACK_AB R42, RZ, R42 ;  /* 0x0000002aff2a723e */ /* 0x000fe200000000ff */
[----:B------:R-:W-:Y:S01]  /*7ba0*/  @P4 STG.E.U16 desc[UR36][R4.64+0x30], R36 ;  /* 0x0000302404004986 */ /* 0x000fe2000c101524 */
[C---:B------:R-:W-:Y:S01]  /*7bb0*/  ISETP.GT.AND P2, PT, R0.reuse, RZ, P3 ;  /* 0x000000ff0000720c */ /* 0x040fe20001f44270 */
[-C--:B------:R-:W-:Y:S01]  /*7bc0*/  FMUL R55, R55, R154.reuse ;  /* 0x0000009a37377220 */ /* 0x080fe20000400000 */
[----:B------:R-:W-:Y:S01]  /*7bd0*/  ISETP.GT.AND P3, PT, R0, 0x8, P3 ;  /* 0x000000080000780c */ /* 0x000fe20001f64270 */
[-C--:B------:R-:W-:Y:S01]  /*7be0*/  FMUL R56, R56, R154.reuse ;  /* 0x0000009a38387220 */ /* 0x080fe20000400000 */
[----:B------:R-:W-:Y:S01]  /*7bf0*/  ISETP.GT.AND P4, PT, R0, RZ, P0 ;  /* 0x000000ff0000720c */ /* 0x000fe20000784270 */
[-C--:B------:R-:W-:Y:S01]  /*7c00*/  FMUL R57, R57, R154.reuse ;  /* 0x0000009a39397220 */ /* 0x080fe20000400000 */
[----:B------:R-:W-:Y:S01]  /*7c10*/  F2FP.F16.F32.PACK_AB R43, RZ, R43 ;  /* 0x0000002bff2b723e */ /* 0x000fe200000000ff */
[----:B------:R-:W-:Y:S01]  /*7c20*/  FMUL R58, R58, R154 ;  /* 0x0000009a3a3a7220 */ /* 0x000fe20000400000 */
[----:B------:R-:W-:Y:S01]  /*7c30*/  F2FP.F16.F32.PACK_AB R44, RZ, R44 ;  /* 0x0000002cff2c723e */ /* 0x000fe200000000ff */
[-C--:B------:R-:W-:Y:S01]  /*7c40*/  FMUL R59, R59, R154.reuse ;  /* 0x0000009a3b3b7220 */ /* 0x080fe20000400000 */
[----:B------:R-:W-:Y:S01]  /*7c50*/  F2FP.F16.F32.PACK_AB R45, RZ, R45 ;  /* 0x0000002dff2d723e */ /* 0x000fe200000000ff */
[----:B------:R-:W-:Y:S01]  /*7c60*/  FMUL R60, R60, R154 ;  /* 0x0000009a3c3c7220 */ /* 0x000fe20000400000 */
[----:B------:R-:W-:Y:S01]  /*7c70*/  F2FP.F16.F32.PACK_AB R46, RZ, R46 ;  /* 0x0000002eff2e723e */ /* 0x000fe200000000ff */
[----:B------:R-:W-:Y:S01]  /*7c80*/  @P2 STG.E.U16 desc[UR36][R4.64+0x32], R37 ;  /* 0x0000322504002986 */ /* 0x000fe2000c101524 */
[----:B------:R-:W-:Y:S01]  /*7c90*/  F2FP.F16.F32.PACK_AB R47, RZ, R47 ;  /* 0x0000002fff2f723e */ /* 0x000fe200000000ff */
[----:B------:R-:W-:Y:S01]  /*7ca0*/  FMUL R61, R61, R154 ;  /* 0x0000009a3d3d7220 */ /* 0x000fe20000400000 */
[----:B------:R-:W-:Y:S01]  /*7cb0*/  F2FP.F16.F32.PACK_AB R48, RZ, R48 ;  /* 0x00000030ff30723e */ /* 0x000fe200000000ff */
[----:B------:R-:W-:Y:S01]  /*7cc0*/  @P1 STG.E.U16 desc[UR36][R6.64+0x30], R38 ;  /* 0x0000302606001986 */ /* 0x000fe2000c101524 */
[----:B------:R-:W-:Y:S01]  /*7cd0*/  ISETP.GT.AND P1, PT, R0, 0x8, P0 ;  /* 0x000000080000780c */ /* 0x000fe20000724270 */
[-C--:B------:R-:W-:Y:S01]  /*7ce0*/  FMUL R62, R62, R154.reuse ;  /* 0x0000009a3e3e7220 */ /* 0x080fe20000400000 */
[C---:B------:R-:W-:Y:S01]  /*7cf0*/  ISETP.GT.AND P0, PT, R3.reuse, 0x28, PT ;  /* 0x000000280300780c */ /* 0x040fe20003f04270 */
[----:B------:R-:W-:Y:S01]  /*7d00*/  @P3 STG.E.U16 desc[UR36][R6.64+0x32], R39 ;  /* 0x0000322706003986 */ /* 0x000fe2000c101524 */
[----:B------:R-:W-:Y:S01]  /*7d10*/  ISETP.GT.AND P3, PT, R3, 0x21, PT ;  /* 0x000000210300780c */ /* 0x000fe20003f64270 */
[-C--:B------:R-:W-:Y:S01]  /*7d20*/  FMUL R63, R63, R154.reuse ;  /* 0x0000009a3f3f7220 */ /* 0x080fe20000400000 */
[----:B------:R-:W-:Y:S01]  /*7d30*/  F2FP.F16.F32.PACK_AB R49, RZ, R49 ;  /* 0x00000031ff31723e */ /* 0x000fe200000000ff */
[----:B------:R-:W-:Y:S01]  /*7d40*/  @P4 STG.E.U16 desc[UR36][R4.64+0x40], R40 ;  /* 0x0000402804004986 */ /* 0x000fe2000c101524 */
[----:B------:R-:W-:Y:S01]  /*7d50*/  ISETP.GT.AND P2, PT, R0, RZ, P3 ;  /* 0x000000ff0000720c */ /* 0x000fe20001f44270 */
[-C--:B------:R-:W-:Y:S01]  /*7d60*/  FMUL R64, R64, R154.reuse ;  /* 0x0000009a40407220 */ /* 0x080fe20000400000 */
[C---:B------:R-:W-:Y:S01]  /*7d70*/  ISETP.GT.AND P3, PT, R0.reuse, 0x8, P3 ;  /* 0x000000080000780c */ /* 0x040fe20001f64270 */
[-C--:B------:R-:W-:Y:S01]  /*7d80*/  FMUL R65, R65, R154.reuse ;  /* 0x0000009a41417220 */ /* 0x080fe20000400000 */
        /* <DEDUP_REMOVED lines=248> */
[----:B------:R-:W-:-:S02]  /*8d10*/  ISETP.GT.AND P1, PT, R0, 0x8, P0 ;  /* 0x000000080000780c */ /* 0x000fc40000724270 */
[C---:B------:R-:W-:Y:S01]  /*8d20*/  ISETP.GT.AND P0, PT, R3.reuse, 0x78, PT ;  /* 0x000000780300780c */ /* 0x040fe20003f04270 */
[----:B------:R-:W-:Y:S01]  /*8d30*/  @P3 STG.E.U16 desc[UR36][R6.64+0xd2], R79 ;  /* 0x0000d24f06003986 */ /* 0x000fe2000c101524 */
[----:B------:R-:W-:Y:S02]  /*8d40*/  ISETP.GT.AND P3, PT, R3, 0x71, PT ;  /* 0x000000710300780c */ /* 0x000fe40003f64270 */
[----:B------:R-:W-:Y:S01]  /*8d50*/  F2FP.F16.F32.PACK_AB R119, RZ, R119 ;  /* 0x00000077ff77723e */ /* 0x000fe200000000ff */
[----:B------:R-:W-:Y:S01]  /*8d60*/  @P4 STG.E.U16 desc[UR36][R4.64+0xe0], R80 ;  /* 0x0000e05004004986 */ /* 0x000fe2000c101524 */
[C---:B------:R-:W-:Y:S02]  /*8d70*/  ISETP.GT.AND P2, PT, R0.reuse, RZ, P3 ;  /* 0x000000ff0000720c */ /* 0x040fe40001f44270 */
[C---:B------:R-:W-:Y:S02]  /*8d80*/  ISETP.GT.AND P3, PT, R0.reuse, 0x8, P3 ;  /* 0x000000080000780c */ /* 0x040fe40001f64270 */
[----:B------:R-:W-:-:S02]  /*8d90*/  ISETP.GT.AND P4, PT, R0, RZ, P0 ;  /* 0x000000ff0000720c */ /* 0x000fc40000784270 */
[----:B------:R-:W-:Y:S02]  /*8da0*/  F2FP.F16.F32.PACK_AB R120, RZ, R120 ;  /* 0x00000078ff78723e */ /* 0x000fe400000000ff */
[----:B------:R-:W-:Y:S02]  /*8db0*/  F2FP.F16.F32.PACK_AB R121, RZ, R121 ;  /* 0x00000079ff79723e */ /* 0x000fe400000000ff */
[----:B------:R-:W-:Y:S02]  /*8dc0*/  F2FP.F16.F32.PACK_AB R122, RZ, R122 ;  /* 0x0000007aff7a723e */ /* 0x000fe400000000ff */
[----:B------:R-:W-:Y:S01]  /*8dd0*/  F2FP.F16.F32.PACK_AB R123, RZ, R123 ;  /* 0x0000007bff7b723e */ /* 0x000fe200000000ff */
[----:B------:R-:W-:Y:S01]  /*8de0*/  @P2 STG.E.U16 desc[UR36][R4.64+0xe2], R81 ;  /* 0x0000e25104002986 */ /* 0x000fe2000c101524 */
[----:B------:R-:W-:Y:S02]  /*8df0*/  F2FP.F16.F32.PACK_AB R124, RZ, R124 ;  /* 0x0000007cff7c723e */ /* 0x000fe400000000ff */
        /* <DEDUP_REMOVED lines=66> */
[----:B------:R-:W-:Y:S04]  /*9220*/  @P2 STG.E.U16 desc[UR36][R4.64+0x122], R97 ;  /* 0x0001226104002986 */ /* 0x000fe8000c101524 */
[----:B------:R-:W-:Y:S01]  /*9230*/  @P1 STG.E.U16 desc[UR36][R6.64+0x120], R98 ;  /* 0x0001206206001986 */ /* 0x000fe2000c101524 */
[----:B------:R-:W-:-:S02]  /*9240*/  ISETP.GT.AND P1, PT, R0, 0x8, P0 ;  /* 0x000000080000780c */ /* 0x000fc40000724270 */
[C---:B------:R-:W-:Y:S01]  /*9250*/  ISETP.GT.AND P0, PT, R3.reuse, 0xa0, PT ;  /* 0x000000a00300780c */ /* 0x040fe20003f04270 */
[----:B------:R-:W-:Y:S01]  /*9260*/  @P3 STG.E.U16 desc[UR36][R6.64+0x122], R99 ;  /* 0x0001226306003986 */ /* 0x000fe2000c101524 */
[----:B------:R-:W-:-:S03]  /*9270*/  ISETP.GT.AND P3, PT, R3, 0x99, PT ;  /* 0x000000990300780c */ /* 0x000fc60003f64270 */
[----:B------:R-:W-:Y:S01]  /*9280*/  @P4 STG.E.U16 desc[UR36][R4.64+0x130], R100 ;  /* 0x0001306404004986 */ /* 0x000fe2000c101524 */
[C---:B------:R-:W-:Y:S02]  /*9290*/  ISETP.GT.AND P2, PT, R0.reuse, RZ, P3 ;  /* 0x000000ff0000720c */ /* 0x040fe40001f44270 */
[C---:B------:R-:W-:Y:S02]  /*92a0*/  ISETP.GT.AND P3, PT, R0.reuse, 0x8, P3 ;  /* 0x000000080000780c */ /* 0x040fe40001f64270 */
[----:B------:R-:W-:-:S09]  /*92b0*/  ISETP.GT.AND P4, PT, R0, RZ, P0 ;  /* 0x000000ff0000720c */ /* 0x000fd20000784270 */
[----:B------:R-:W-:Y:S04]  /*92c0*/  @P2 STG.E.U16 desc[UR36][R4.64+0x132], R101 ;  /* 0x0001326504002986 */ /* 0x000fe8000c101524 */
[----:B------:R-:W-:Y:S01]  /*92d0*/  @P1 STG.E.U16 desc[UR36][R6.64+0x130], R102 ;  /* 0x0001306606001986 */ /* 0x000fe2000c101524 */
[----:B------:R-:W-:Y:S02]  /*92e0*/  ISETP.GT.AND P1, PT, R0, 0x8, P0 ;  /* 0x000000080000780c */ /* 0x000fe40000724270 */
        /* <DEDUP_REMOVED lines=76> */
[C---:B------:R-:W-:Y:S02]  /*97b0*/  ISETP.GT.AND P3, PT, R0.reuse, RZ, P0 ;  /* 0x000000ff0000720c */ /* 0x040fe40000764270 */
[----:B------:R-:W-:-:S07]  /*97c0*/  ISETP.GT.AND P0, PT, R0, 0x8, P0 ;  /* 0x000000080000780c */ /* 0x000fce0000704270 */
[----:B------:R-:W-:Y:S04]  /*97d0*/  @P2 STG.E.U16 desc[UR36][R4.64+0x1b2], R133 ;  /* 0x0001b28504002986 */ /* 0x000fe8000c101524 */
[----:B------:R-:W-:Y:S01]  /*97e0*/  @P1 STG.E.U16 desc[UR36][R6.64+0x1b0], R134 ;  /* 0x0001b08606001986 */ /* 0x000fe2000c101524 */
[----:B------:R-:W-:-:S03]  /*97f0*/  ISETP.GT.AND P1, PT, R3, 0xe8, PT ;  /* 0x000000e80300780c */ /* 0x000fc60003f24270 */
        /* <DEDUP_REMOVED lines=11> */
[C---:B------:R-:W-:Y:S02]  /*98b0*/  ISETP.GT.AND P2, PT, R0.reuse, RZ, P0 ;  /* 0x000000ff0000720c */ /* 0x040fe40000744270 */
[----:B------:R-:W-:Y:S01]  /*98c0*/  ISETP.GT.AND P0, PT, R0, 0x8, P0 ;  /* 0x000000080000780c */ /* 0x000fe20000704270 */
[----:B------:R-:W-:Y:S01]  /*98d0*/  @P3 STG.E.U16 desc[UR36][R4.64+0x1d0], R140 ;  /* 0x0001d08c04003986 */ /* 0x000fe2000c101524 */
[----:B------:R-:W-:-:S04]  /*98e0*/  ISETP.GT.AND P3, PT, R3, 0xf0, PT ;  /* 0x000000f00300780c */ /* 0x000fc80003f64270 */
[C---:B------:R-:W-:Y:S02]  /*98f0*/  ISETP.GT.AND P4, PT, R0.reuse, RZ, P3 ;  /* 0x000000ff0000720c */ /* 0x040fe40001f84270 */
[----:B------:R-:W-:-:S03]  /*9900*/  ISETP.GT.AND P3, PT, R0, 0x8, P3 ;  /* 0x000000080000780c */ /* 0x000fc60001f64270 */
[----:B------:R-:W-:Y:S01]  /*9910*/  @P2 STG.E.U16 desc[UR36][R4.64+0x1d2], R141 ;  /* 0x0001d28d04002986 */ /* 0x000fe2000c101524 */
[----:B------:R-:W-:-:S03]  /*9920*/  ISETP.GT.AND P2, PT, R3, 0xf8, PT ;  /* 0x000000f80300780c */ /* 0x000fc60003f44270 */
[----:B------:R-:W-:Y:S01]  /*9930*/  @P1 STG.E.U16 desc[UR36][R6.64+0x1d0], R142 ;  /* 0x0001d08e06001986 */ /* 0x000fe2000c101524 */
[----:B------:R-:W-:-:S03]  /*9940*/  ISETP.GT.AND P1, PT, R3, 0xf9, PT ;  /* 0x000000f90300780c */ /* 0x000fc60003f24270 */
[----:B------:R-:W-:Y:S01]  /*9950*/  @P0 STG.E.U16 desc[UR36][R6.64+0x1d2], R143 ;  /* 0x0001d28f06000986 */ /* 0x000fe2000c101524 */
[----:B------:R-:W-:-:S03]  /*9960*/  ISETP.GT.AND P0, PT, R3, 0xf1, PT ;  /* 0x000000f10300780c */ /* 0x000fc60003f04270 */
[----:B------:R-:W-:Y:S01]  /*9970*/  @P4 STG.E.U16 desc[UR36][R4.64+0x1e0], R144 ;  /* 0x0001e09004004986 */ /* 0x000fe2000c101524 */
[C---:B------:R-:W-:Y:S02]  /*9980*/  ISETP.GT.AND P4, PT, R0.reuse, RZ, P0 ;  /* 0x000000ff0000720c */ /* 0x040fe40000784270 */
[----:B------:R-:W-:-:S11]  /*9990*/  ISETP.GT.AND P0, PT, R0, 0x8, P0 ;  /* 0x000000080000780c */ /* 0x000fd60000704270 */
[----:B------:R-:W-:Y:S01]  /*99a0*/  @P4 STG.E.U16 desc[UR36][R4.64+0x1e2], R145 ;  /* 0x0001e29104004986 */ /* 0x000fe2000c101524 */
[C---:B------:R-:W-:Y:S02]  /*99b0*/  ISETP.GT.AND P4, PT, R0.reuse, RZ, P2 ;  /* 0x000000ff0000720c */ /* 0x040fe40001784270 */
[C---:B------:R-:W-:Y:S01]  /*99c0*/  ISETP.GT.AND P2, PT, R0.reuse, 0x8, P2 ;  /* 0x000000080000780c */ /* 0x040fe20001744270 */
[----:B------:R-:W-:Y:S01]  /*99d0*/  @P3 STG.E.U16 desc[UR36][R6.64+0x1e0], R146 ;  /* 0x0001e09206003986 */ /* 0x000fe2000c101524 */
[C---:B------:R-:W-:Y:S02]  /*99e0*/  ISETP.GT.AND P3, PT, R0.reuse, RZ, P1 ;  /* 0x000000ff0000720c */ /* 0x040fe40000f64270 */
[----:B------:R-:W-:Y:S01]  /*99f0*/  ISETP.GT.AND P1, PT, R0, 0x8, P1 ;  /* 0x000000080000780c */ /* 0x000fe20000f24270 */
[----:B------:R-:W-:Y:S06]  /*9a00*/  @P0 STG.E.U16 desc[UR36][R6.64+0x1e2], R147 ;  /* 0x0001e29306000986 */ /* 0x000fec000c101524 */
[----:B------:R-:W-:Y:S04]  /*9a10*/  @P4 STG.E.U16 desc[UR36][R4.64+0x1f0], R148 ;  /* 0x0001f09404004986 */ /* 0x000fe8000c101524 */
[----:B------:R0:W-:Y:S02]  /*9a20*/  @P3 STG.E.U16 desc[UR36][R4.64+0x1f2], R149 ;  /* 0x0001f29504003986 */ /* 0x0001e4000c101524 */
[----:B0-----:R-:W-:-:S02]  /*9a30*/  @P2 IMAD.MOV.U32 R4, RZ, RZ, R6 ;  /* 0x000000ffff042224 */ /* 0x001fc400078e0006 */
[----:B------:R-:W-:-:S05]  /*9a40*/  @P2 IMAD.MOV.U32 R5, RZ, RZ, R7 ;  /* 0x000000ffff052224 */ /* 0x000fca00078e0007 */
[----:B------:R0:W-:Y:S04]  /*9a50*/  @P2 STG.E.U16 desc[UR36][R4.64+0x1f0], R150 ;  /* 0x0001f09604002986 */ /* 0x0001e8000c101524 */
[----:B------:R0:W-:Y:S02]  /*9a60*/  @P1 STG.E.U16 desc[UR36][R6.64+0x1f2], R151 ;  /* 0x0001f29706001986 */ /* 0x0001e4000c101524 */
.L_x_289:
[----:B------:R-:W-:Y:S05]  /*9a70*/  BSYNC B0 ;  /* 0x0000000000007941 */ /* 0x000fea0003800000 */
.L_x_35:
[----:B------:R-:W-:Y:S01]  /*9a80*/  ULDC UR4, c[0x0][0xc] ;  /* 0x0000030000047ab9 */ /* 0x000fe20000000800 */
[----:B------:R-:W-:Y:S01]  /*9a90*/  ULDC UR5, c[0x0][0x10] ;  /* 0x0000040000057ab9 */ /* 0x000fe20000000800 */
[----:B0-----:R-:W0:Y:S01]  /*9aa0*/  LDC R3, c[0x0][0x14] ;  /* 0x00000500ff037b82 */ /* 0x001e220000000800 */
[----:B------:R-:W-:Y:S01]  /*9ab0*/  UIMAD.WIDE.U32 UR4, UR4, UR5, URZ ;  /* 0x00000005040472a5 */ /* 0x000fe2000f8e003f */
[----:B------:R-:W-:Y:S01]  /*9ac0*/  PRMT R0, RZ, 0x7610, R0 ;  /* 0x00007610ff007816 */ /* 0x000fe20000000000 */
[----:B----45:R-:W-:Y:S02]  /*9ad0*/  IMAD.MOV.U32 R152, RZ, RZ, -0x1 ;  /* 0xffffffffff987424 */ /* 0x030fe400078e00ff */
[----:B------:R-:W-:Y:S02]  /*9ae0*/  IMAD.MOV.U32 R23, RZ, RZ, -0x1 ;  /* 0xffffffffff177424 */ /* 0x000fe400078e00ff */
[----:B0-----:R-:W-:-:S04]  /*9af0*/  IMAD.WIDE.U32 R16, R3, UR4, R16 ;  /* 0x0000000403107c25 */ /* 0x001fc8000f8e0010 */
[----:B------:R-:W-:Y:S01]  /*9b00*/  IMAD R3, R3, UR5, RZ ;  /* 0x0000000503037c24 */ /* 0x000fe2000f8e02ff */
[----:B------:R-:W-:Y:S02]  /*9b10*/  ULDC.64 UR4, c[0x0][0x650] ;  /* 0x0001940000047ab9 */ /* 0x000fe40000000a00 */
[----:B------:R-:W-:Y:S01]  /*9b20*/  ISETP.GE.U32.AND P0, PT, R16, UR4, PT ;  /* 0x0000000410007c0c */ /* 0x000fe2000bf06070 */
[----:B------:R-:W-:-:S05]  /*9b30*/  IMAD.IADD R17, R17, 0x1, R3 ;  /* 0x0000000111117824 */ /* 0x000fca00078e0203 */
[----:B------:R-:W-:-:S13]  /*9b40*/  ISETP.GE.U32.AND.EX P0, PT, R17, UR5, PT, P0 ;  /* 0x0000000511007c0c */ /* 0x000fda000bf06100 */
[----:B------:R-:W-:Y:S05]  /*9b50*/  @P0 BRA `(.L_x_290) ;  /* 0x0000000400640947 */ /* 0x000fea0003800000 */
[----:B------:R-:W0:Y:S01]  /*9b60*/  S2R R12, SR_CTAID.X ;  /* 0x00000000000c7919 */ /* 0x000e220000002500 */
[----:B------:R-:W4:Y:S01]  /*9b70*/  LDC.64 R10, c[0x0][0x628] ;  /* 0x00018a00ff0a7b82 */ /* 0x000f220000000a00 */
[----:B------:R-:W-:Y:S01]  /*9b80*/  ULDC UR4, c[0x0][0x150] ;  /* 0x0000540000047ab9 */ /* 0x000fe20000000800 */
[----:B-123--:R-:W-:Y:S01]  /*9b90*/  IMAD.MOV.U32 R8, RZ, RZ, R16 ;  /* 0x000000ffff087224 */ /* 0x00efe200078e0010 */
[----:B------:R-:W1:Y:S01]  /*9ba0*/  S2R R24, SR_CTAID.Y ;  /* 0x0000000000187919 */ /* 0x000e620000002600 */
[----:B------:R-:W-:-:S04]  /*9bb0*/  IMAD.MOV.U32 R9, RZ, RZ, R17 ;  /* 0x000000ffff097224 */ /* 0x000fc800078e0011 */
[----:B------:R-:W2:Y:S08]  /*9bc0*/  LDC R21, c[0x0][0x144] ;  /* 0x00005100ff157b82 */ /* 0x000eb00000000800 */
[----:B------:R-:W3:Y:S08]  /*9bd0*/  LDC R0, c[0x0][0x630] ;  /* 0x00018c00ff007b82 */ /* 0x000ef00000000800 */
[----:B------:R-:W1:Y:S01]  /*9be0*/  LDC.64 R14, c[0x0][0x620] ;  /* 0x00018800ff0e7b82 */ /* 0x000e620000000a00 */
[----:B----4-:R-:W-:-:S04]  /*9bf0*/  ISETP.NE.U32.AND P0, PT, R10, RZ, PT ;  /* 0x000000ff0a00720c */ /* 0x010fc80003f05070 */
[----:B------:R-:W-:Y:S02]  /*9c00*/  ISETP.NE.AND.EX P0, PT, R11, RZ, PT, P0 ;  /* 0x000000ff0b00720c */ /* 0x000fe40003f05300 */
[----:B0-----:R-:W-:-:S05]  /*9c10*/  I2FP.F32.U32 R3, R12 ;  /* 0x0000000c00037245 */ /* 0x001fca0000201000 */
[----:B------:R-:W-:-:S04]  /*9c20*/  FMUL R3, R3, UR4 ;  /* 0x0000000403037c20 */ /* 0x000fc80008400000 */
[----:B------:R0:W4:Y:S02]  /*9c30*/  F2I.U32.TRUNC.NTZ R20, R3 ;  /* 0x0000000300147305 */ /* 0x000124000020f000 */
[----:B--23--:R-:W-:Y:S05]  /*9c40*/  @!P0 BRA `(.L_x_291) ;  /* 0x0000000000288947 */ /* 0x00cfea0003800000 */
[----:B0-----:R-:W0:Y:S02]  /*9c50*/  LDC R3, c[0x0][0x634] ;  /* 0x00018d00ff037b82 */ /* 0x001e240000000800 */
        /* <DEDUP_REMOVED lines=9> */
.L_x_291:
[----:B------:R-:W2:Y:S01]  /*9cf0*/  LDC.64 R30, c[0x0][0x640] ;  /* 0x00019000ff1e7b82 */ /* 0x000ea20000000a00 */
[-CC-:B------:R-:W-:Y:S01]  /*9d00*/  SHF.R.U64 R23, R8, R0.reuse, R9.reuse ;  /* 0x0000000008177219 */ /* 0x180fe20000001209 */
[----:B----4-:R-:W-:Y:S01]  /*9d10*/  IMAD.MOV R20, RZ, RZ, -R20 ;  /* 0x000000ffff147224 */ /* 0x010fe200078e0a14 */
[----:B------:R-:W-:Y:S01]  /*9d20*/  SHF.R.U32.HI R0, RZ, R0, R9 ;  /* 0x00000000ff007219 */ /* 0x000fe20000011609 */
[----:B------:R-:W-:Y:S01]  /*9d30*/  ULDC UR4, c[0x0][0x154] ;  /* 0x0000550000047ab9 */ /* 0x000fe20000000800 */
[----:B0-----:R-:W-:Y:S01]  /*9d40*/  IADD3 R3, P0, RZ, -R23, RZ ;  /* 0x80000017ff037210 */ /* 0x001fe20007f1e0ff */
[----:B------:R-:W-:Y:S02]  /*9d50*/  IMAD R26, R21, R20, R12 ;  /* 0x00000014151a7224 */ /* 0x000fe400078e020c */
[----:B------:R-:W0:Y:S01]  /*9d60*/  LDC R6, c[0x0][0x618] ;  /* 0x00018600ff067b82 */ /* 0x000e220000000800 */
[----:B------:R-:W-:Y:S02]  /*9d70*/  IMAD.MOV.U32 R7, RZ, RZ, 0x1 ;  /* 0x00000001ff077424 */ /* 0x000fe400078e00ff */
[----:B------:R-:W-:-:S04]  /*9d80*/  IMAD.X R5, RZ, RZ, ~R0, P0 ;  /* 0x000000ffff057224 */ /* 0x000fc800000e0e00 */
[-C--:B-1----:R-:W-:Y:S01]  /*9d90*/  IMAD R0, R5, R14.reuse, RZ ;  /* 0x0000000e05007224 */ /* 0x082fe200078e02ff */
[----:B------:R-:W1:Y:S01]  /*9da0*/  LDC R8, c[0x0][0x608] ;  /* 0x00018200ff087b82 */ /* 0x000e620000000800 */
[----:B------:R-:W-:-:S04]  /*9db0*/  IMAD.WIDE.U32 R4, R3, R14, R16 ;  /* 0x0000000e03047225 */ /* 0x000fc800078e0010 */
[----:B------:R-:W-:Y:S01]  /*9dc0*/  IMAD R3, R3, R15, R0 ;  /* 0x0000000f03037224 */ /* 0x000fe200078e0200 */
[----:B------:R-:W-:Y:S02]  /*9dd0*/  I2FP.F32.U32 R0, R24 ;  /* 0x0000001800007245 */ /* 0x000fe40000201000 */
[----:B------:R-:W3:Y:S01]  /*9de0*/  LDC R28, c[0x0][0x658] ;  /* 0x00019600ff1c7b82 */ /* 0x000ee20000000800 */
[----:B------:R-:W-:Y:S01]  /*9df0*/  IMAD.IADD R3, R5, 0x1, R3 ;  /* 0x0000000105037824 */ /* 0x000fe200078e0203 */
[----:B--2---:R-:W-:Y:S01]  /*9e00*/  ISETP.NE.U32.AND P0, PT, R30, RZ, PT ;  /* 0x000000ff1e00720c */ /* 0x004fe20003f05070 */
[----:B------:R-:W-:Y:S01]  /*9e10*/  FMUL R0, R0, UR4 ;  /* 0x0000000400007c20 */ /* 0x000fe20008400000 */
[----:B------:R-:W-:Y:S02]  /*9e20*/  IMAD.MOV.U32 R5, RZ, RZ, -0x1 ;  /* 0xffffffffff057424 */ /* 0x000fe400078e00ff */
[----:B------:R-:W-:Y:S01]  /*9e30*/  ISETP.NE.AND.EX P0, PT, R31, RZ, PT, P0 ;  /* 0x000000ff1f00720c */ /* 0x000fe20003f05300 */
[----:B------:R2:W4:Y:S01]  /*9e40*/  F2I.U32.TRUNC.NTZ R13, R0 ;  /* 0x00000000000d7305 */ /* 0x000522000020f000 */
[----:B------:R-:W2:Y:S01]  /*9e50*/  LDC R15, c[0x0][0x148] ;  /* 0x00005200ff0f7b82 */ /* 0x000ea20000000800 */
[----:B0-----:R-:W-:-:S02]  /*9e60*/  SHF.R.U64 R12, R4, R6, R3 ;  /* 0x00000006040c7219 */ /* 0x001fc40000001203 */
[----:B------:R-:W-:-:S05]  /*9e70*/  SHF.R.U32.HI R3, RZ, R6, R3 ;  /* 0x00000006ff037219 */ /* 0x000fca0000011603 */
[----:B------:R-:W0:Y:S01]  /*9e80*/  LDC R20, c[0x0][0x600] ;  /* 0x00018000ff147b82 */ /* 0x000e220000000800 */
[-CC-:B-1----:R-:W-:Y:S02]  /*9e90*/  SHF.R.U64 R10, R12, R8.reuse, R3.reuse ;  /* 0x000000080c0a7219 */ /* 0x182fe40000001203 */
[----:B------:R-:W-:-:S05]  /*9ea0*/  SHF.R.U32.HI R3, RZ, R8, R3 ;  /* 0x00000008ff037219 */ /* 0x000fca0000011603 */
[----:B------:R-:W1:Y:S01]  /*9eb0*/  LDC R21, c[0x0][0x648] ;  /* 0x00019200ff157b82 */ /* 0x000e620000000800 */
[-C--:B---3--:R-:W-:Y:S02]  /*9ec0*/  SHF.L.U32 R4, R5, R28.reuse, RZ ;  /* 0x0000001c05047219 */ /* 0x088fe400000006ff */
[-CC-:B------:R-:W-:Y:S02]  /*9ed0*/  SHF.R.U64 R14, R10, R28.reuse, R3.reuse ;  /* 0x0000001c0a0e7219 */ /* 0x180fe40000001203 */
[----:B------:R-:W-:Y:S02]  /*9ee0*/  SHF.R.U32.HI R5, RZ, R28, R3 ;  /* 0x0000001cff057219 */ /* 0x000fe40000011603 */
[----:B------:R-:W-:Y:S01]  /*9ef0*/  LOP3.LUT R153, RZ, R4, RZ, 0x33, !PT ;  /* 0x00000004ff997212 */ /* 0x000fe200078e33ff */
[----:B------:R-:W3:Y:S01]  /*9f00*/  LDC R25, c[0x0][0x638] ;  /* 0x00018e00ff197b82 */ /* 0x000ee20000000800 */
[----:B------:R-:W-:Y:S01]  /*9f10*/  SHF.L.U32 R28, R7, R28, RZ ;  /* 0x0000001c071c7219 */ /* 0x000fe200000006ff */
[----:B------:R-:W-:-:S06]  /*9f20*/  IMAD.MOV.U32 R4, RZ, RZ, R14 ;  /* 0x000000ffff047224 */ /* 0x000fcc00078e000e */
[----:B------:R-:W0:Y:S01]  /*9f30*/  LDC R27, c[0x0][0x610] ;  /* 0x00018400ff1b7b82 */ /* 0x000e220000000800 */
[----:B----4-:R-:W-:Y:S05]  /*9f40*/  @!P0 BRA `(.L_x_292) ;  /* 0x0000000000288947 */ /* 0x010fea0003800000 */
        /* <DEDUP_REMOVED lines=10> */
.L_x_292:
[----:B------:R-:W-:Y:S01]  /*9ff0*/  ISETP.NE.AND P0, PT, R2, 0x1, PT ;  /* 0x000000010200780c */ /* 0x000fe20003f05270 */
[----:B------:R-:W-:Y:S01]  /*a000*/  IMAD.MOV R13, RZ, RZ, -R13 ;  /* 0x000000ffff0d7224 */ /* 0x000fe200078e0a0d */
[----:B-12---:R-:W-:Y:S01]  /*a010*/  SHF.R.U64 R0, R4, R21, R5 ;  /* 0x0000001504007219 */ /* 0x006fe20000001205 */
[----:B0-----:R-:W-:Y:S01]  /*a020*/  VIADD R5, R20, 0xffffffff ;  /* 0xffffffff14057836 */ /* 0x001fe20000000000 */
[----:B------:R-:W-:-:S03]  /*a030*/  LOP3.LUT R153, R10, R153, RZ, 0xc0, !PT ;  /* 0x000000990a997212 */ /* 0x000fc600078ec0ff */
[----:B------:R-:W-:Y:S01]  /*a040*/  IMAD.MOV R3, RZ, RZ, -R0 ;  /* 0x000000ffff037224 */ /* 0x000fe200078e0a00 */
[----:B------:R-:W-:Y:S01]  /*a050*/  LOP3.LUT R5, R12, R5, RZ, 0xc0, !PT ;  /* 0x000000050c057212 */ /* 0x000fe200078ec0ff */
[----:B------:R-:W-:Y:S02]  /*a060*/  IMAD R153, R28, R0, R153 ;  /* 0x000000001c997224 */ /* 0x000fe400078e0299 */
[----:B---3--:R-:W-:Y:S02]  /*a070*/  IMAD R0, R3, R25, R14 ;  /* 0x0000001903007224 */ /* 0x008fe400078e020e */
[----:B------:R-:W-:Y:S02]  /*a080*/  @P0 IMAD R26, R15, R13, R24 ;  /* 0x0000000d0f1a0224 */ /* 0x000fe400078e0218 */
[----:B------:R-:W-:Y:S02]  /*a090*/  IMAD R4, R0, R20, R5 ;  /* 0x0000001400047224 */ /* 0x000fe400078e0205 */
[----:B------:R-:W-:-:S02]  /*a0a0*/  IMAD R153, R153, R27, R26 ;  /* 0x0000001b99997224 */ /* 0x000fc400078e021a */
[----:B------:R-:W-:-:S03]  /*a0b0*/  IMAD.MOV.U32 R3, RZ, RZ, 0x1 ;  /* 0x00000001ff037424 */ /* 0x000fc600078e00ff */
[----:B------:R-:W-:Y:S02]  /*a0c0*/  SEL R152, R4, R153, !P0 ;  /* 0x0000009904987207 */ /* 0x000fe40004000000 */
[----:B------:R-:W-:Y:S02]  /*a0d0*/  PRMT R0, R3, 0x7610, R0 ;  /* 0x0000761003007816 */ /* 0x000fe40000000000 */
[----:B------:R-:W-:-:S07]  /*a0e0*/  SEL R153, R153, R4, !P0 ;  /* 0x0000000499997207 */ /* 0x000fce0004000000 */
.L_x_290:
[----:B------:R-:W-:-:S13]  /*a0f0*/  LOP3.LUT P0, RZ, R0, 0xff, RZ, 0xc0, !PT ;  /* 0x000000ff00ff7812 */ /* 0x000fda000780c0ff */
[----:B------:R-:W-:Y:S05]  /*a100*/  @P0 BRA `(.L_x_293) ;  /* 0xffffff7000540947 */ /* 0x000fea000383ffff */
[----:B------:R-:W-:Y:S05]  /*a110*/  EXIT ;  /* 0x000000000000794d */ /* 0x000fea0003800000 */
.L_x_8:
[----:B0-----:R-:W-:Y:S01]  /*a120*/  ULDC.64 UR4, c[0x0][0x650] ;  /* 0x0001940000047ab9 */ /* 0x001fe20000000a00 */
        /* <DEDUP_REMOVED lines=25> */
.L_x_295:
[----:B------:R-:W0:Y:S01]  /*a2c0*/  LDC.64 R28, c[0x0][0x640] ;  /* 0x00019000ff1c7b82 */ /* 0x000e220000000a00 */
[-CC-:B------:R-:W-:Y:S01]  /*a2d0*/  SHF.R.U64 R22, R12, R6.reuse, R13.reuse ;  /* 0x000000060c167219 */ /* 0x180fe2000000120d */
[----:B------:R-:W-:Y:S01]  /*a2e0*/  IMAD.MOV.U32 R30, RZ, RZ, 0x1 ;  /* 0x00000001ff1e7424 */ /* 0x000fe200078e00ff */
[----:B------:R-:W-:Y:S02]  /*a2f0*/  SHF.R.U32.HI R6, RZ, R6, R13 ;  /* 0x00000006ff067219 */ /* 0x000fe4000001160d */
        /* <DEDUP_REMOVED lines=8> */
[----:B------:R-:W-:Y:S01]  /*a380*/  IMAD.IADD R9, R9, 0x1, R11 ;  /* 0x0000000109097824 */ /* 0x000fe200078e020b */
[----:B0-----:R-:W-:-:S04]  /*a390*/  ISETP.NE.U32.AND P0, PT, R28, RZ, PT ;  /* 0x000000ff1c00720c */ /* 0x001fc80003f05070 */
[----:B------:R-:W-:Y:S02]  /*a3a0*/  ISETP.NE.AND.EX P0, PT, R29, RZ, PT, P0 ;  /* 0x000000ff1d00720c */ /* 0x000fe40003f05300 */
[----:B------:R-:W0:Y:S01]  /*a3b0*/  LDC R20, c[0x0][0x600] ;  /* 0x00018000ff147b82 */ /* 0x000e220000000800 */
[-CC-:B-1----:R-:W-:Y:S01]  /*a3c0*/  SHF.R.U64 R14, R8, R10.reuse, R9.reuse ;  /* 0x0000000a080e7219 */ /* 0x182fe20000001209 */
[----:B------:R-:W-:Y:S01]  /*a3d0*/  IMAD.MOV.U32 R8, RZ, RZ, -0x1 ;  /* 0xffffffffff087424 */ /* 0x000fe200078e00ff */
[----:B------:R-:W-:-:S05]  /*a3e0*/  SHF.R.U32.HI R9, RZ, R10, R9 ;  /* 0x0000000aff097219 */ /* 0x000fca0000011609 */
[----:B------:R-:W1:Y:S01]  /*a3f0*/  LDC R24, c[0x0][0x648] ;  /* 0x00019200ff187b82 */ /* 0x000e620000000800 */
[-CC-:B--2---:R-:W-:Y:S02]  /*a400*/  SHF.R.U64 R23, R14, R12.reuse, R9.reuse ;  /* 0x0000000c0e177219 */ /* 0x184fe40000001209 */
[----:B------:R-:W-:-:S05]  /*a410*/  SHF.R.U32.HI R6, RZ, R12, R9 ;  /* 0x0000000cff067219 */ /* 0x000fca0000011609 */
[----:B------:R-:W2:Y:S01]  /*a420*/  LDC R26, c[0x0][0x638] ;  /* 0x00018e00ff1a7b82 */ /* 0x000ea20000000800 */
[-C--:B---3--:R-:W-:Y:S02]  /*a430*/  SHF.L.U32 R8, R8, R27.reuse, RZ ;  /* 0x0000001b08087219 */ /* 0x088fe400000006ff */
[-CC-:B------:R-:W-:Y:S02]  /*a440*/  SHF.R.U64 R25, R23, R27.reuse, R6.reuse ;  /* 0x0000001b17197219 */ /* 0x180fe40000001206 */
[----:B------:R-:W-:Y:S02]  /*a450*/  LOP3.LUT R32, RZ, R8, RZ, 0x33, !PT ;  /* 0x00000008ff207212 */ /* 0x000fe400078e33ff */
[----:B------:R-:W-:Y:S01]  /*a460*/  SHF.R.U32.HI R9, RZ, R27, R6 ;  /* 0x0000001bff097219 */ /* 0x000fe20000011606 */
[----:B------:R-:W3:Y:S01]  /*a470*/  LDC R31, c[0x0][0x610] ;  /* 0x00018400ff1f7b82 */ /* 0x000ee20000000800 */
[----:B------:R-:W-:Y:S01]  /*a480*/  IMAD.MOV.U32 R8, RZ, RZ, R25 ;  /* 0x000000ffff087224 */ /* 0x000fe200078e0019 */
[----:B------:R-:W-:Y:S06]  /*a490*/  @!P0 BRA `(.L_x_296) ;  /* 0x0000000000288947 */ /* 0x000fec0003800000 */
        /* <DEDUP_REMOVED lines=10> */
.L_x_296:
[----:B------:R-:W-:Y:S02]  /*a540*/  ISETP.NE.AND P0, PT, R2, 0x1, PT ;  /* 0x000000010200780c */ /* 0x000fe40003f05270 */
[----:B-1----:R-:W-:Y:S01]  /*a550*/  SHF.R.U64 R6, R8, R24, R9 ;  /* 0x0000001808067219 */ /* 0x002fe20000001209 */
[----:B0-----:R-:W-:Y:S01]  /*a560*/  VIADD R9, R20, 0xffffffff ;  /* 0xffffffff14097836 */ /* 0x001fe20000000000 */
[----:B------:R-:W-:Y:S02]  /*a570*/  SHF.L.U32 R30, R30, R27, RZ ;  /* 0x0000001b1e1e7219 */ /* 0x000fe400000006ff */
[----:B------:R-:W-:Y:S01]  /*a580*/  LOP3.LUT R5, R23, R32, RZ, 0xc0, !PT ;  /* 0x0000002017057212 */ /* 0x000fe200078ec0ff */
[----:B------:R-:W-:-:S04]  /*a590*/  IMAD.MOV R8, RZ, RZ, -R6 ;  /* 0x000000ffff087224 */ /* 0x000fc800078e0a06 */
[----:B------:R-:W-:Y:S01]  /*a5a0*/  IMAD R6, R30, R6, R5 ;  /* 0x000000061e067224 */ /* 0x000fe200078e0205 */
[----:B------:R-:W-:Y:S01]  /*a5b0*/  LOP3.LUT R5, R14, R9, RZ, 0xc0, !PT ;  /* 0x000000090e057212 */ /* 0x000fe200078ec0ff */
[----:B------:R-:W-:Y:S02]  /*a5c0*/  @P0 IMAD R3, R7, R21, R4 ;  /* 0x0000001507030224 */ /* 0x000fe400078e0204 */
[----:B--2---:R-:W-:Y:S02]  /*a5d0*/  IMAD R4, R8, R26, R25 ;  /* 0x0000001a08047224 */ /* 0x004fe400078e0219 */
[----:B---3--:R-:W-:Y:S02]  /*a5e0*/  IMAD R3, R6, R31, R3 ;  /* 0x0000001f06037224 */ /* 0x008fe400078e0203 */
[----:B------:R-:W-:Y:S02]  /*a5f0*/  IMAD R4, R4, R20, R5 ;  /* 0x0000001404047224 */ /* 0x000fe400078e0205 */
[----:B------:R-:W-:-:S02]  /*a600*/  IMAD.MOV.U32 R8, RZ, RZ, 0x1 ;  /* 0x00000001ff087424 */ /* 0x000fc400078e00ff */
[----:B------:R-:W-:Y:S01]  /*a610*/  IMAD.MOV.U32 R6, RZ, RZ, R22 ;  /* 0x000000ffff067224 */ /* 0x000fe200078e0016 */
[----:B------:R-:W-:Y:S02]  /*a620*/  SEL R13, R4, R3, !P0 ;  /* 0x00000003040d7207 */ /* 0x000fe40004000000 */
[----:B------:R-:W-:-:S07]  /*a630*/  SEL R20, R3, R4, !P0 ;  /* 0x0000000403147207 */ /* 0x000fce0004000000 */
.L_x_294:
[----:B------:R-:W-:-:S08]  /*a640*/  NOP ;  /* 0x0000000000007918 */ /* 0x000fd00000000000 */
[----:B------:R-:W0:-:S00]  /*a650*/  USETMAXREG.DEALLOC.CTAPOOL 0x28 ;  /* 0x00000028000079c8 */ /* 0x000e0000080e0500 */
[----:B0-----:R-:W-:-:S13]  /*a660*/  ISETP.NE.AND P0, PT, R0, RZ, PT ;  /* 0x000000ff0000720c */ /* 0x001fda0003f05270 */
[----:B------:R-:W-:Y:S05]  /*a670*/  @P0 EXIT ;  /* 0x000000000000094d */ /* 0x000fea0003800000 */
[----:B------:R-:W-:Y:S01]  /*a680*/  LOP3.LUT P0, RZ, R8, 0xff, RZ, 0xc0, !PT ;  /* 0x000000ff08ff7812 */ /* 0x000fe2000780c0ff */
[----:B------:R-:W-:Y:S02]  /*a690*/  IMAD.MOV.U32 R0, RZ, RZ, 0x1 ;  /* 0x00000001ff007424 */ /* 0x000fe400078e00ff */
[----:B------:R-:W-:-:S10]  /*a6a0*/  IMAD.MOV.U32 R3, RZ, RZ, RZ ;  /* 0x000000ffff037224 */ /* 0x000fd400078e00ff */
[----:B------:R-:W-:Y:S05]  /*a6b0*/  @!P0 BRA `(.L_x_297) ;  /* 0x0000000c00408947 */ /* 0x000fea0003800000 */
[----:B------:R-:W0:Y:S01]  /*a6c0*/  LDC R0, c[0x0][0x28c] ;  /* 0x0000a300ff007b82 */ /* 0x000e220000000800 */
[----:B------:R-:W-:Y:S01]  /*a6d0*/  ULDC UR5, c[0x0][0x658] ;  /* 0x0001960000057ab9 */ /* 0x000fe20000000800 */
[----:B------:R-:W-:Y:S01]  /*a6e0*/  UMOV UR7, 0xffffffff ;  /* 0xffffffff00077882 */ /* 0x000fe20000000000 */
[----:B------:R-:W-:Y:S01]  /*a6f0*/  ULDC UR6, c[0x0][0xc] ;  /* 0x0000030000067ab9 */ /* 0x000fe20000000800 */
[----:B------:R-:W-:Y:S01]  /*a700*/  USHF.L.U32 UR8, UR7, UR5, URZ ;  /* 0x0000000507087299 */ /* 0x000fe2000800063f */
[----:B------:R-:W-:Y:S01]  /*a710*/  BSSY B0, `(.L_x_297) ;  /* 0x00000ca000007945 */ /* 0x000fe20003800000 */
[----:B------:R-:W-:Y:S01]  /*a720*/  UMOV UR9, 0x1 ;  /* 0x0000000100097882 */ /* 0x000fe20000000000 */
[----:B------:R-:W-:Y:S01]  /*a730*/  ULDC UR7, c[0x0][0x10] ;  /* 0x0000040000077ab9 */ /* 0x000fe20000000800 */
[----:B------:R-:W1:Y:S01]  /*a740*/  S2UR UR10, SR_CgaCtaId ;  /* 0x00000000000a79c3 */ /* 0x000e620000008800 */
[----:B------:R-:W-:Y:S01]  /*a750*/  UIMAD.WIDE.U32 UR6, UR6, UR7, URZ ;  /* 0x00000007060672a5 */ /* 0x000fe2000f8e003f */
[----:B------:R-:W-:Y:S01]  /*a760*/  IMAD.MOV.U32 R9, RZ, RZ, 0x1 ;  /* 0x00000001ff097424 */ /* 0x000fe200078e00ff */
[----:B------:R-:W-:Y:S01]  /*a770*/  USHF.L.U32 UR18, UR9, UR5, URZ ;  /* 0x0000000509127299 */ /* 0x000fe2000800063f */
[----:B------:R-:W-:Y:S01]  /*a780*/  LOP3.LUT R8, R19, 0x2, RZ, 0xfc, !PT ;  /* 0x0000000213087812 */ /* 0x000fe200078efcff */
[----:B------:R-:W-:Y:S01]  /*a790*/  ULDC UR4, c[0x0][0x600] ;  /* 0x0001800000047ab9 */ /* 0x000fe20000000800 */
[----:B------:R-:W-:Y:S01]  /*a7a0*/  ULDC UR5, c[0x0][0x14] ;  /* 0x0000050000057ab9 */ /* 0x000fe20000000800 */
[----:B------:R-:W-:-:S02]  /*a7b0*/  UIADD3 UR4, UR4, -0x1, URZ ;  /* 0xffffffff04047890 */ /* 0x000fc4000fffe03f */
[----:B------:R-:W-:Y:S02]  /*a7c0*/  UIMAD.WIDE.U32 UR22, UR6, UR5, URZ ;  /* 0x00000005061672a5 */ /* 0x000fe4000f8e003f */
[----:B------:R-:W-:Y:S02]  /*a7d0*/  UIMAD UR13, UR7, UR5, URZ ;  /* 0x00000005070d72a4 */ /* 0x000fe4000f8e023f */
[----:B------:R-:W-:Y:S02]  /*a7e0*/  ULOP3.LUT UR17, URZ, UR8, URZ, 0x33, !UPT ;  /* 0x000000083f117292 */ /* 0x000fe4000f8e333f */
[----:B------:R-:W-:Y:S01]  /*a7f0*/  UIADD3 UR13, UR23, UR13, URZ ;  /* 0x0000000d170d7290 */ /* 0x000fe2000fffe03f */
[----:B0-----:R-:W-:Y:S01]  /*a800*/  VIADD R0, R0, 0x1f ;  /* 0x0000001f00007836 */ /* 0x001fe20000000000 */
[----:B------:R-:W-:-:S04]  /*a810*/  ULDC.64 UR24, c[0x0][0x198] ;  /* 0x0000660000187ab9 */ /* 0x000fc80000000a00 */
[----:B------:R-:W-:Y:S01]  /*a820*/  SHF.R.S32.HI R3, RZ, 0x1f, R0 ;  /* 0x0000001fff037819 */ /* 0x000fe20000011400 */
[----:B-1----:R-:W-:-:S03]  /*a830*/  IMAD.U32 R11, RZ, RZ, UR10 ;  /* 0x0000000aff0b7e24 */ /* 0x002fc6000f8e00ff */
[----:B------:R-:W-:Y:S01]  /*a840*/  LEA.HI R3, R3, R0, RZ, 0x5 ;  /* 0x0000000003037211 */ /* 0x000fe200078f28ff */
[----:B------:R-:W-:-:S03]  /*a850*/  IMAD.MOV.U32 R0, RZ, RZ, 0x1 ;  /* 0x00000001ff007424 */ /* 0x000fc600078e00ff */
[----:B------:R-:W-:Y:S01]  /*a860*/  SHF.R.S32.HI R10, RZ, 0x5, R3 ;  /* 0x00000005ff0a7819 */ /* 0x000fe20000011403 */
[----:B------:R-:W-:-:S04]  /*a870*/  IMAD.MOV.U32 R3, RZ, RZ, RZ ;  /* 0x000000ffff037224 */ /* 0x000fc800078e00ff */
[----:B------:R-:W-:-:S07]  /*a880*/  VIADD R12, R10, 0x1 ;  /* 0x000000010a0c7836 */ /* 0x000fce0000000000 */
.L_x_308:
[----:B------:R-:W-:-:S03]  /*a890*/  UMOV UR5, 0xffffffff ;  /* 0xffffffff00057882 */ /* 0x000fc60000000000 */
[----:B------:R-:W-:Y:S05]  /*a8a0*/  BRA.DIV UR5, `(.L_x_298) ;  /* 0x0000001205607947 */ /* 0x000fea000b800000 */
[----:B------:R-:W-:-:S13]  /*a8b0*/  ELECT P6, URZ, PT ;  /* 0x00000000003f782f */ /* 0x000fda00038c0000 */
.L_x_324:
[----:B------:R-:W0:Y:S01]  /*a8c0*/  LDC R4, c[0x0][0x28c] ;  /* 0x0000a300ff047b82 */ /* 0x000e220000000800 */
[----:B------:R-:W-:Y:S01]  /*a8d0*/  BSSY B1, `(.L_x_299) ;  /* 0x000003b000017945 */ /* 0x000fe20003800000 */
[----:B0-----:R-:W-:-:S13]  /*a8e0*/  ISETP.LT.OR P6, PT, R4, 0x1, !P6 ;  /* 0x000000010400780c */ /* 0x001fda00077c1670 */
[----:B------:R-:W-:Y:S05]  /*a8f0*/  @P6 BRA `(.L_x_300) ;  /* 0x0000000000e06947 */ /* 0x000fea0003800000 */
[----:B------:R-:W-:Y:S02]  /*a900*/  IMAD R20, R20, 0x8, R11 ;  /* 0x0000000814147824 */ /* 0x000fe400078e020b */
[----:B------:R-:W-:Y:S02]  /*a910*/  IMAD.SHL.U32 R15, R13, 0x100, RZ ;  /* 0x000001000d0f7824 */ /* 0x000fe400078e00ff */
[----:B------:R-:W-:Y:S02]  /*a920*/  IMAD.MOV.U32 R22, RZ, RZ, RZ ;  /* 0x000000ffff167224 */ /* 0x000fe400078e00ff */
[----:B------:R-:W-:Y:S02]  /*a930*/  IMAD.MOV.U32 R4, RZ, RZ, R12 ;  /* 0x000000ffff047224 */ /* 0x000fe400078e000c */
[----:B------:R-:W-:Y:S02]  /*a940*/  IMAD.MOV.U32 R5, RZ, RZ, R0 ;  /* 0x000000ffff057224 */ /* 0x000fe400078e0000 */
[----:B------:R-:W-:-:S02]  /*a950*/  IMAD.MOV.U32 R14, RZ, RZ, R3 ;  /* 0x000000ffff0e7224 */ /* 0x000fc400078e0003 */
[----:B------:R-:W-:-:S07]  /*a960*/  IMAD.SHL.U32 R21, R20, 0x10, RZ ;  /* 0x0000001014157824 */ /* 0x000fce00078e00ff */
.L_x_303:
[----:B------:R-:W0:Y:S01]  /*a970*/  S2UR UR5, SR_CgaCtaId ;  /* 0x00000000000579c3 */ /* 0x000e220000008800 */
[----:B------:R-:W-:Y:S02]  /*a980*/  MOV R20, 0x400 ;  /* 0x0000040000147802 */ /* 0x000fe40000000f00 */
[----:B------:R-:W-:Y:S02]  /*a990*/  SHF.L.U32 R7, R5, 0x1f, RZ ;  /* 0x0000001f05077819 */ /* 0x000fe400000006ff */
[----:B------:R-:W-:-:S13]  /*a9a0*/  LOP3.LUT P1, RZ, R18, 0x7f, RZ, 0xc0, !PT ;  /* 0x0000007f12ff7812 */ /* 0x000fda000782c0ff */
[----:B------:R-:W1:Y:S01]  /*a9b0*/  @!P1 LDC R13, c[0x0][0x500] ;  /* 0x00014000ff0d9b82 */ /* 0x000e620000000800 */
[----:B0-----:R-:W-:-:S05]  /*a9c0*/  IMAD.U32 R11, RZ, RZ, UR5 ;  /* 0x00000005ff0b7e24 */ /* 0x001fca000f8e00ff */
[----:B------:R-:W-:-:S05]  /*a9d0*/  LEA R23, R11, R20, 0x18 ;  /* 0x000000140b177211 */ /* 0x000fca00078ec0ff */
[----:B------:R-:W-:-:S04]  /*a9e0*/  IMAD R20, R14, 0x8, R23 ;  /* 0x000000080e147824 */ /* 0x000fc800078e0217 */
[----:B------:R-:W0:Y:S02]  /*a9f0*/  SYNCS.PHASECHK.TRANS64.TRYWAIT P0, [R20+URZ+0x48], R7 ;  /* 0x00004807140075a7 */ /* 0x000e24000800017f */
[----:B01----:R-:W-:Y:S05]  /*aa00*/  @!P0 BRA `(.L_x_301) ;  /* 0x0000001000288947 */ /* 0x003fea0003800000 */
.L_x_325:
[----:B0-----:R-:W-:Y:S01]  /*aa10*/  PRMT R7, R8, 0x9910, RZ ;  /* 0x0000991008077816 */ /* 0x001fe200000000ff */
[----:B------:R0:W-:Y:S03]  /*aa20*/  @!P1 SYNCS.ARRIVE.TRANS64 RZ, [R20+URZ], R13 ;  /* 0x0000000d14ff99a7 */ /* 0x0001e6000800003f */
[----:B------:R-:W-:-:S13]  /*aa30*/  ISETP.NE.AND P0, PT, R7, 0x2, PT ;  /* 0x000000020700780c */ /* 0x000fda0003f05270 */
[----:B0-----:R-:W-:Y:S05]  /*aa40*/  @P0 BRA `(.L_x_302) ;  /* 0x0000000000040947 */ /* 0x001fea0003800000 */
[----:B------:R-:W-:Y:S01]  /*aa50*/  BPT.TRAP 0x1 ;  /* 0x000000040000795c */ /* 0x000fe20000300000 */
.L_x_302:
[----:B------:R-:W-:Y:S01]  /*aa60*/  IMAD R7, R14, 0x8, R11 ;  /* 0x000000080e077824 */ /* 0x000fe200078e020b */
[----:B------:R-:W-:Y:S01]  /*aa70*/  R2UR UR9, R20 ;  /* 0x00000000140972ca */ /* 0x000fe200000e0000 */
[----:B------:R-:W-:Y:S01]  /*aa80*/  VIADD R4, R4, 0xffffffff ;  /* 0xffffffff04047836 */ /* 0x000fe20000000000 */
[----:B------:R-:W-:Y:S01]  /*aa90*/  UIADD3 UR6, UP0, UR24, 0xf0, URZ ;  /* 0x000000f018067890 */ /* 0x000fe2000ff1e03f */
[----:B------:R-:W-:Y:S01]  /*aaa0*/  IMAD.SHL.U32 R7, R7, 0x200, RZ ;  /* 0x0000020007077824 */ /* 0x000fe200078e00ff */
[----:B------:R-:W-:Y:S01]  /*aab0*/  R2UR UR11, R21 ;  /* 0x00000000150b72ca */ /* 0x000fe200000e0000 */
[----:B------:R-:W-:Y:S01]  /*aac0*/  UIADD3 UR26, UP1, UR24, 0x1f0, URZ ;  /* 0x000001f0181a7890 */ /* 0x000fe2000ff3e03f */
[----:B------:R-:W-:Y:S01]  /*aad0*/  R2UR UR10, R22 ;  /* 0x00000000160a72ca */ /* 0x000fe200000e0000 */
[--C-:B------:R-:W-:Y:S01]  /*aae0*/  IMAD R7, R7, 0x2, R23.reuse ;  /* 0x0000000207077824 */ /* 0x100fe200078e0217 */
[----:B------:R-:W-:Y:S01]  /*aaf0*/  R2UR UR12, R6 ;  /* 0x00000000060c72ca */ /* 0x000fe200000e0000 */
[C---:B------:R-:W-:Y:S01]  /*ab00*/  IMAD R23, R14.reuse, 0x4000, R23 ;  /* 0x000040000e177824 */ /* 0x040fe200078e0217 */
[----:B------:R-:W-:Y:S01]  /*ab10*/  R2UR UR19, R15 ;  /* 0x000000000f1372ca */ /* 0x000fe200000e0000 */
[----:B------:R-:W-:Y:S01]  /*ab20*/  UIADD3.X UR7, URZ, UR25, URZ, UP0, !UPT ;  /* 0x000000193f077290 */ /* 0x000fe200087fe43f */
[----:B------:R-:W-:Y:S01]  /*ab30*/  R2UR UR5, R7 ;  /* 0x00000000070572ca */ /* 0x000fe200000e0000 */
[----:B------:R-:W-:Y:S01]  /*ab40*/  VIADD R14, R14, 0x1 ;  /* 0x000000010e0e7836 */ /* 0x000fe20000000000 */
[----:B------:R-:W-:Y:S01]  /*ab50*/  R2UR UR8, R23 ;  /* 0x00000000170872ca */ /* 0x000fe200000e0000 */
[----:B------:R-:W-:Y:S01]  /*ab60*/  UIADD3.X UR27, URZ, UR25, URZ, UP1, !UPT ;  /* 0x000000193f1b7290 */ /* 0x000fe20008ffe43f */
[----:B------:R-:W-:Y:S01]  /*ab70*/  ISETP.GT.AND P1, PT, R4, 0x1, PT ;  /* 0x000000010400780c */ /* 0x000fe20003f24270 */
[----:B------:R-:W-:Y:S01]  /*ab80*/  UMOV UR20, 0xff0000 ;  /* 0x00ff000000147882 */ /* 0x000fe20000000000 */
[----:B------:R-:W-:Y:S01]  /*ab90*/  UMOV UR14, 0x0 ;  /* 0x00000000000e7882 */ /* 0x000fe20000000000 */
[----:B------:R-:W-:Y:S01]  /*aba0*/  UMOV UR15, 0x10000000 ;  /* 0x10000000000f7882 */ /* 0x000fe20000000000 */
[----:B------:R-:W-:Y:S01]  /*abb0*/  ISETP.NE.AND P0, PT, R14, 0x9, PT ;  /* 0x000000090e00780c */ /* 0x000fe20003f05270 */
[----:B------:R-:W-:-:S03]  /*abc0*/  VIADD R22, R22, 0x20 ;  /* 0x0000002016167836 */ /* 0x000fc60000000000 */
[----:B------:R-:W-:Y:S01]  /*abd0*/  SEL R20, RZ, 0x1, P0 ;  /* 0x00000001ff147807 */ /* 0x000fe20000000000 */
[----:B------:R-:W-:Y:S01]  /*abe0*/  UIADD3 UR5, UR5, 0x180, URZ ;  /* 0x0000018005057890 */ /* 0x000fe2000fffe03f */
[----:B------:R-:W-:Y:S01]  /*abf0*/  SEL R14, R14, RZ, P0 ;  /* 0x000000ff0e0e7207 */ /* 0x000fe20000000000 */
[----:B------:R-:W-:Y:S01]  /*ac00*/  UIADD3 UR16, UR8, 0x12180, URZ ;  /* 0x0001218008107890 */ /* 0x000fe2000fffe03f */
[----:B------:R-:W-:-:S04]  /*ac10*/  LOP3.LUT R5, R5, R20, RZ, 0x3c, !PT ;  /* 0x0000001405057212 */ /* 0x000fc800078e3cff */
[----:B------:R-:W-:Y:S02]  /*ac20*/  UMOV UR8, UR5 ;  /* 0x0000000500087c82 */ /* 0x000fe40008000000 */
[----:B------:R0:W-:Y:S02]  /*ac30*/  UTMALDG.3D.MULTICAST [UR8], [UR6], UR20, desc[UR14] ;  /* 0x00000e08060073b4 */ /* 0x0001e40008011814 */
[----:B0-----:R-:W-:Y:S01]  /*ac40*/  UMOV UR8, UR16 ;  /* 0x0000001000087c82 */ /* 0x001fe20008000000 */
[----:B------:R-:W-:Y:S02]  /*ac50*/  UMOV UR11, UR19 ;  /* 0x00000013000b7c82 */ /* 0x000fe40008000000 */
[----:B------:R0:W-:Y:S02]  /*ac60*/  UTMALDG.3D [UR8], [UR26], desc[UR14] ;  /* 0x00000e081a0075b4 */ /* 0x0001e40008011000 */
[----:B0-----:R-:W-:Y:S05]  /*ac70*/  @P1 BRA `(.L_x_303) ;  /* 0xfffffffc003c1947 */ /* 0x001fea000383ffff */
.L_x_300:
[----:B------:R-:W-:Y:S05]  /*ac80*/  BSYNC B1 ;  /* 0x0000000000017941 */ /* 0x000fea0003800000 */
.L_x_299:
[----:B------:R-:W-:Y:S01]  /*ac90*/  LOP3.LUT P1, RZ, R9, 0xff, RZ, 0xc0, !PT ;  /* 0x000000ff09ff7812 */ /* 0x000fe2000782c0ff */
[C---:B------:R-:W-:Y:S01]  /*aca0*/  IMAD.IADD R6, R10.reuse, 0x1, R3 ;  /* 0x000000010a067824 */ /* 0x040fe200078e0203 */
[----:B------:R-:W-:Y:S01]  /*acb0*/  ULDC.64 UR6, c[0x0][0x650] ;  /* 0x0001940000067ab9 */ /* 0x000fe20000000a00 */
[----:B------:R-:W-:Y:S01]  /*acc0*/  ISETP.GE.U32.AND P2, PT, R10, 0x9, PT ;  /* 0x000000090a00780c */ /* 0x000fe20003f46070 */
[----:B------:R-:W-:Y:S01]  /*acd0*/  BSSY B1, `(.L_x_304) ;  /* 0x000006b000017945 */ /* 0x000fe20003800000 */
[----:B------:R-:W-:Y:S01]  /*ace0*/  IMAD.MOV.U32 R20, RZ, RZ, -0x1 ;  /* 0xffffffffff147424 */ /* 0x000fe200078e00ff */
[----:B------:R-:W-:Y:S01]  /*acf0*/  ISETP.GT.U32.AND P0, PT, R6, 0x8, PT ;  /* 0x000000080600780c */ /* 0x000fe20003f04070 */
[----:B------:R-:W-:Y:S01]  /*ad00*/  IMAD.MOV.U32 R13, RZ, RZ, -0x1 ;  /* 0xffffffffff0d7424 */ /* 0x000fe200078e00ff */
[----:B------:R-:W-:Y:S02]  /*ad10*/  PRMT R9, RZ, 0x7610, R9 ;  /* 0x00007610ff097816 */ /* 0x000fe40000000009 */
[----:B------:R-:W-:-:S03]  /*ad20*/  ISETP.LT.U32.AND P0, PT, R10, 0x9, P0 ;  /* 0x000000090a00780c */ /* 0x000fc60000701070 */
[----:B------:R-:W0:Y:S01]  /*ad30*/  @P1 S2R R11, SR_CgaCtaId ;  /* 0x00000000000b1919 */ /* 0x000e220000008800 */
[----:B------:R-:W-:-:S04]  /*ad40*/  @P1 MOV R4, 0x400 ;  /* 0x0000040000041802 */ /* 0x000fc80000000f00 */
[----:B0-----:R-:W-:Y:S01]  /*ad50*/  @P1 LEA R3, R11, R4, 0x18 ;  /* 0x000000040b031211 */ /* 0x001fe200078ec0ff */
[----:B------:R-:W-:-:S03]  /*ad60*/  IMAD.WIDE.U32 R4, R6, 0x38e38e39, RZ ;  /* 0x38e38e3906047825 */ /* 0x000fc600078e00ff */
[----:B------:R0:W-:Y:S01]  /*ad70*/  @P1 SYNCS.ARRIVE.TRANS64.A1T0 RZ, [R3+URZ+0xa8], RZ ;  /* 0x0000a8ff03ff19a7 */ /* 0x0001e2000810003f */
[----:B------:R-:W-:Y:S02]  /*ad80*/  IADD3 R16, P1, R16, UR22, RZ ;  /* 0x0000001610107c10 */ /* 0x000fe4000ff3e0ff */
[----:B------:R-:W-:Y:S02]  /*ad90*/  SHF.R.U32.HI R5, RZ, 0x1, R5 ;  /* 0x00000001ff057819 */ /* 0x000fe40000011605 */
[----:B------:R-:W-:Y:S02]  /*ada0*/  IADD3.X R17, R17, UR13, RZ, P1, !PT ;  /* 0x0000000d11117c10 */ /* 0x000fe40008ffe4ff */
[----:B------:R-:W-:Y:S02]  /*adb0*/  PRMT R4, RZ, 0x7610, R4 ;  /* 0x00007610ff047816 */ /* 0x000fe40000000004 */
[----:B0-----:R-:W-:Y:S02]  /*adc0*/  SEL R3, RZ, 0x1, !P0 ;  /* 0x00000001ff037807 */ /* 0x001fe40004000000 */
[----:B------:R-:W-:-:S02]  /*add0*/  ISETP.GE.U32.AND P0, PT, R16, UR6, PT ;  /* 0x0000000610007c0c */ /* 0x000fc4000bf06070 */
[----:B------:R-:W-:Y:S01]  /*ade0*/  LOP3.LUT R0, R0, R3, RZ, 0x3c, !PT ;  /* 0x0000000300007212 */ /* 0x000fe200078e3cff */
[----:B------:R-:W-:Y:S01]  /*adf0*/  IMAD R3, R5, -0x9, R6 ;  /* 0xfffffff705037824 */ /* 0x000fe200078e0206 */
[----:B------:R-:W-:Y:S01]  /*ae00*/  ISETP.GE.U32.AND.EX P0, PT, R17, UR7, PT, P0 ;  /* 0x0000000711007c0c */ /* 0x000fe2000bf06100 */
[----:B------:R-:W-:Y:S01]  /*ae10*/  IMAD.MOV.U32 R6, RZ, RZ, -0x1 ;  /* 0xffffffffff067424 */ /* 0x000fe200078e00ff */
[----:B------:R-:W-:-:S11]  /*ae20*/  @P2 LOP3.LUT R0, R0, 0x1, R5, 0x78, !PT ;  /* 0x0000000100002812 */ /* 0x000fd600078e7805 */
[----:B------:R-:W-:Y:S05]  /*ae30*/  @P0 BRA `(.L_x_305) ;  /* 0x0000000400500947 */ /* 0x000fea0003800000 */
[----:B------:R-:W0:Y:S01]  /*ae40*/  S2R R15, SR_CTAID.X ;  /* 0x00000000000f7919 */ /* 0x000e220000002500 */
[----:B------:R-:W-:Y:S01]  /*ae50*/  ULDC.64 UR6, c[0x0][0x628] ;  /* 0x00018a0000067ab9 */ /* 0x000fe20000000a00 */
[----:B------:R-:W1:Y:S01]  /*ae60*/  LDC R20, c[0x0][0x144] ;  /* 0x00005100ff147b82 */ /* 0x000e620000000800 */
[----:B------:R-:W-:Y:S01]  /*ae70*/  ISETP.NE.U32.AND P0, PT, RZ, UR6, PT ;  /* 0x00000006ff007c0c */ /* 0x000fe2000bf05070 */
[----:B------:R-:W2:Y:S01]  /*ae80*/  S2R R13, SR_CTAID.Y ;  /* 0x00000000000d7919 */ /* 0x000ea20000002600 */
[----:B------:R-:W-:Y:S01]  /*ae90*/  ULDC UR8, c[0x0][0x630] ;  /* 0x00018c0000087ab9 */ /* 0x000fe20000000800 */
[----:B------:R-:W-:Y:S01]  /*aea0*/  ULDC UR9, c[0x0][0x150] ;  /* 0x0000540000097ab9 */ /* 0x000fe20000000800 */
[----:B------:R-:W-:Y:S01]  /*aeb0*/  ISETP.NE.AND.EX P0, PT, RZ, UR7, PT, P0 ;  /* 0x00000007ff007c0c */ /* 0x000fe2000bf05300 */
[----:B------:R-:W-:Y:S02]  /*aec0*/  IMAD.MOV.U32 R4, RZ, RZ, R16 ;  /* 0x000000ffff047224 */ /* 0x000fe400078e0010 */
[----:B------:R-:W-:Y:S01]  /*aed0*/  IMAD.MOV.U32 R5, RZ, RZ, R17 ;  /* 0x000000ffff057224 */ /* 0x000fe200078e0011 */
[----:B0-----:R-:W-:-:S09]  /*aee0*/  I2FP.F32.U32 R22, R15 ;  /* 0x0000000f00167245 */ /* 0x001fd20000201000 */
[----:B------:R-:W-:Y:S05]  /*aef0*/  @!P0 BRA `(.L_x_306) ;  /* 0x0000000000288947 */ /* 0x000fea0003800000 */
[----:B------:R-:W-:Y:S02]  /*af00*/  ULDC UR5, c[0x0][0x634] ;  /* 0x00018d0000057ab9 */ /* 0x000fe40000000800 */
[----:B------:R-:W-:-:S05]  /*af10*/  IADD3 R5, P0, R16, UR5, RZ ;  /* 0x0000000510057c10 */ /* 0x000fca000ff1e0ff */
[----:B------:R-:W-:-:S04]  /*af20*/  IMAD.X R21, RZ, RZ, R17, P0 ;  /* 0x000000ffff157224 */ /* 0x000fc800000e0611 */
[----:B------:R-:W-:-:S04]  /*af30*/  IMAD.WIDE.U32 R6, R21, UR6, RZ ;  /* 0x0000000615067c25 */ /* 0x000fc8000f8e00ff */
[----:B------:R-:W-:-:S04]  /*af40*/  IMAD.WIDE.U32 R6, P0, R5, UR7, R6 ;  /* 0x0000000705067c25 */ /* 0x000fc8000f800006 */
[----:B------:R-:W-:-:S04]  /*af50*/  IMAD.WIDE.U32 R4, R5, UR6, RZ ;  /* 0x0000000605047c25 */ /* 0x000fc8000f8e00ff */
[----:B------:R-:W-:Y:S01]  /*af60*/  IMAD.MOV.U32 R4, RZ, RZ, R7 ;  /* 0x000000ffff047224 */ /* 0x000fe200078e0007 */
[----:B------:R-:W-:Y:S01]  /*af70*/  IADD3 RZ, P1, R5, R6, RZ ;  /* 0x0000000605ff7210 */ /* 0x000fe20007f3e0ff */
[----:B------:R-:W-:-:S04]  /*af80*/  IMAD.X R5, RZ, RZ, RZ, P0 ;  /* 0x000000ffff057224 */ /* 0x000fc800000e06ff */
[----:B------:R-:W-:-:S08]  /*af90*/  IMAD.WIDE.U32.X R4, R21, UR7, R4, P1 ;  /* 0x0000000715047c25 */ /* 0x000fd000088e0404 */
.L_x_306:
[----:B------:R-:W-:Y:S01]  /*afa0*/  FMUL R22, R22, UR9 ;  /* 0x0000000916167c20 */ /* 0x000fe20008400000 */
[--C-:B------:R-:W-:Y:S01]  /*afb0*/  SHF.R.U64 R14, R4, UR8, R5.reuse ;  /* 0x00000008040e7c19 */ /* 0x100fe20008001205 */
[----:B------:R-:W-:Y:S01]  /*afc0*/  ULDC.64 UR6, c[0x0][0x620] ;  /* 0x0001880000067ab9 */ /* 0x000fe20000000a00 */
[----:B------:R-:W-:Y:S01]  /*afd0*/  SHF.R.U32.HI R4, RZ, UR8, R5 ;  /* 0x00000008ff047c19 */ /* 0x000fe20008011605 */
[----:B------:R-:W-:Y:S01]  /*afe0*/  ULDC.64 UR8, c[0x0][0x640] ;  /* 0x0001900000087ab9 */ /* 0x000fe20000000a00 */
[----:B------:R-:W-:Y:S01]  /*aff0*/  IADD3 R5, P0, RZ, -R14, RZ ;  /* 0x8000000eff057210 */ /* 0x000fe20007f1e0ff */
[----:B------:R-:W0:Y:S01]  /*b000*/  F2I.U32.TRUNC.NTZ R22, R22 ;  /* 0x0000001600167305 */ /* 0x000e22000020f000 */
[----:B------:R-:W-:-:S03]  /*b010*/  ULDC UR5, c[0x0][0x618] ;  /* 0x0001860000057ab9 */ /* 0x000fc60000000800 */
[----:B------:R-:W-:Y:S01]  /*b020*/  IMAD.X R4, RZ, RZ, ~R4, P0 ;  /* 0x000000ffff047224 */ /* 0x000fe200000e0e04 */
[----:B------:R-:W-:-:S03]  /*b030*/  ISETP.NE.U32.AND P0, PT, RZ, UR8, PT ;  /* 0x00000008ff007c0c */ /* 0x000fc6000bf05070 */
[----:B------:R-:W-:Y:S01]  /*b040*/  IMAD R4, R4, UR6, RZ ;  /* 0x0000000604047c24 */ /* 0x000fe2000f8e02ff */
[----:B------:R-:W-:-:S03]  /*b050*/  ISETP.NE.AND.EX P0, PT, RZ, UR9, PT, P0 ;  /* 0x00000009ff007c0c */ /* 0x000fc6000bf05300 */
[C---:B------:R-:W-:Y:S02]  /*b060*/  IMAD R7, R5.reuse, UR7, R4 ;  /* 0x0000000705077c24 */ /* 0x040fe4000f8e0204 */
[----:B------:R-:W-:Y:S01]  /*b070*/  IMAD.WIDE.U32 R4, R5, UR6, R16 ;  /* 0x0000000605047c25 */ /* 0x000fe2000f8e0010 */
[----:B------:R-:W-:-:S03]  /*b080*/  ULDC UR6, c[0x0][0x154] ;  /* 0x0000550000067ab9 */ /* 0x000fc60000000800 */
[----:B0-----:R-:W-:Y:S02]  /*b090*/  IMAD.MOV R6, RZ, RZ, -R22 ;  /* 0x000000ffff067224 */ /* 0x001fe400078e0a16 */
[----:B------:R-:W-:Y:S02]  /*b0a0*/  IMAD.IADD R5, R5, 0x1, R7 ;  /* 0x0000000105057824 */ /* 0x000fe400078e0207 */
[----:B-1----:R-:W-:Y:S01]  /*b0b0*/  IMAD R15, R20, R6, R15 ;  /* 0x00000006140f7224 */ /* 0x002fe200078e020f */
[----:B--2---:R-:W-:Y:S01]  /*b0c0*/  I2FP.F32.U32 R6, R13 ;  /* 0x0000000d00067245 */ /* 0x004fe20000201000 */
[----:B------:R-:W0:Y:S01]  /*b0d0*/  LDC R20, c[0x0][0x148] ;  /* 0x00005200ff147b82 */ /* 0x000e220000000800 */
[--C-:B------:R-:W-:Y:S02]  /*b0e0*/  SHF.R.U64 R21, R4, UR5, R5.reuse ;  /* 0x0000000504157c19 */ /* 0x100fe40008001205 */
[----:B------:R-:W-:Y:S01]  /*b0f0*/  SHF.R.U32.HI R4, RZ, UR5, R5 ;  /* 0x00000005ff047c19 */ /* 0x000fe20008011605 */
[----:B------:R-:W-:Y:S01]  /*b100*/  FMUL R6, R6, UR6 ;  /* 0x0000000606067c20 */ /* 0x000fe20008400000 */
[----:B------:R-:W-:-:S02]  /*b110*/  ULDC UR5, c[0x0][0x608] ;  /* 0x0001820000057ab9 */ /* 0x000fc40000000800 */
[--C-:B------:R-:W-:Y:S01]  /*b120*/  SHF.R.U64 R23, R21, UR5, R4.reuse ;  /* 0x0000000515177c19 */ /* 0x100fe20008001204 */
[----:B------:R1:W2:Y:S01]  /*b130*/  F2I.U32.TRUNC.NTZ R24, R6 ;  /* 0x0000000600187305 */ /* 0x0002a2000020f000 */
[----:B------:R-:W-:Y:S01]  /*b140*/  SHF.R.U32.HI R4, RZ, UR5, R4 ;  /* 0x00000005ff047c19 */ /* 0x000fe20008011604 */
[----:B------:R-:W-:-:S03]  /*b150*/  ULDC UR5, c[0x0][0x658] ;  /* 0x0001960000057ab9 */ /* 0x000fc60000000800 */
[--C-:B------:R-:W-:Y:S02]  /*b160*/  SHF.R.U64 R22, R23, UR5, R4.reuse ;  /* 0x0000000517167c19 */ /* 0x100fe40008001204 */
[----:B------:R-:W-:-:S03]  /*b170*/  SHF.R.U32.HI R25, RZ, UR5, R4 ;  /* 0x00000005ff197c19 */ /* 0x000fc60008011604 */
[----:B------:R-:W-:Y:S02]  /*b180*/  IMAD.MOV.U32 R4, RZ, RZ, R22 ;  /* 0x000000ffff047224 */ /* 0x000fe400078e0016 */
[----:B------:R-:W-:Y:S01]  /*b190*/  IMAD.MOV.U32 R5, RZ, RZ, R25 ;  /* 0x000000ffff057224 */ /* 0x000fe200078e0019 */
[----:B-1----:R-:W-:Y:S06]  /*b1a0*/  @!P0 BRA `(.L_x_307) ;  /* 0x0000000000288947 */ /* 0x002fec0003800000 */
        /* <DEDUP_REMOVED lines=10> */
.L_x_307:
[----:B------:R-:W-:Y:S01]  /*b250*/  ISETP.NE.AND P0, PT, R2, 0x1, PT ;  /* 0x000000010200780c */ /* 0x000fe20003f05270 */
[----:B------:R-:W-:Y:S01]  /*b260*/  ULDC UR5, c[0x0][0x648] ;  /* 0x0001920000057ab9 */ /* 0x000fe20000000800 */
[----:B------:R-:W-:Y:S01]  /*b270*/  LOP3.LUT R23, R23, UR17, RZ, 0xc0, !PT ;  /* 0x0000001117177c12 */ /* 0x000fe2000f8ec0ff */
[----:B--2---:R-:W-:Y:S01]  /*b280*/  IMAD.MOV R24, RZ, RZ, -R24 ;  /* 0x000000ffff187224 */ /* 0x004fe200078e0a18 */
[----:B------:R-:W-:Y:S01]  /*b290*/  SHF.R.U64 R4, R4, UR5, R5 ;  /* 0x0000000504047c19 */ /* 0x000fe20008001205 */
[----:B------:R-:W-:Y:S01]  /*b2a0*/  ULDC UR5, c[0x0][0x638] ;  /* 0x00018e0000057ab9 */ /* 0x000fe20000000800 */
[----:B------:R-:W-:Y:S01]  /*b2b0*/  LOP3.LUT R21, R21, UR4, RZ, 0xc0, !PT ;  /* 0x0000000415157c12 */ /* 0x000fe2000f8ec0ff */
[----:B------:R-:W-:Y:S01]  /*b2c0*/  ULDC UR6, c[0x0][0x610] ;  /* 0x0001840000067ab9 */ /* 0x000fe20000000800 */
[----:B------:R-:W-:Y:S02]  /*b2d0*/  IMAD.MOV.U32 R6, RZ, RZ, R14 ;  /* 0x000000ffff067224 */ /* 0x000fe400078e000e */
[----:B------:R-:W-:-:S02]  /*b2e0*/  IMAD.MOV R5, RZ, RZ, -R4 ;  /* 0x000000ffff057224 */ /* 0x000fc400078e0a04 */
[----:B------:R-:W-:Y:S02]  /*b2f0*/  IMAD R4, R4, UR18, R23 ;  /* 0x0000001204047c24 */ /* 0x000fe4000f8e0217 */
[----:B0-----:R-:W-:Y:S02]  /*b300*/  @P0 IMAD R15, R20, R24, R13 ;  /* 0x00000018140f0224 */ /* 0x001fe400078e020d */
[----:B------:R-:W-:Y:S01]  /*b310*/  IMAD R22, R5, UR5, R22 ;  /* 0x0000000505167c24 */ /* 0x000fe2000f8e0216 */
[----:B------:R-:W-:Y:S01]  /*b320*/  ULDC UR5, c[0x0][0x600] ;  /* 0x0001800000057ab9 */ /* 0x000fe20000000800 */
[----:B------:R-:W-:Y:S02]  /*b330*/  IMAD R15, R4, UR6, R15 ;  /* 0x00000006040f7c24 */ /* 0x000fe4000f8e020f */
[----:B------:R-:W-:Y:S02]  /*b340*/  IMAD R22, R22, UR5, R21 ;  /* 0x0000000516167c24 */ /* 0x000fe4000f8e0215 */
[----:B------:R-:W-:-:S03]  /*b350*/  IMAD.MOV.U32 R4, RZ, RZ, 0x1 ;  /* 0x00000001ff047424 */ /* 0x000fc600078e00ff */
[----:B------:R-:W-:Y:S02]  /*b360*/  SEL R13, R22, R15, !P0 ;  /* 0x0000000f160d7207 */ /* 0x000fe40004000000 */
[----:B------:R-:W-:-:S07]  /*b370*/  SEL R20, R15, R22, !P0 ;  /* 0x000000160f147207 */ /* 0x000fce0004000000 */
.L_x_305:
[----:B------:R-:W-:Y:S05]  /*b380*/  BSYNC B1 ;  /* 0x0000000000017941 */ /* 0x000fea0003800000 */
.L_x_304:
[----:B------:R-:W-:-:S13]  /*b390*/  LOP3.LUT P0, RZ, R4, 0xff, RZ, 0xc0, !PT ;  /* 0x000000ff04ff7812 */ /* 0x000fda000780c0ff */
[----:B------:R-:W-:Y:S05]  /*b3a0*/  @P0 BRA `(.L_x_308) ;  /* 0xfffffff400380947 */ /* 0x000fea000383ffff */
[----:B------:R-:W-:Y:S05]  /*b3b0*/  BSYNC B0 ;  /* 0x0000000000007941 */ /* 0x000fea0003800000 */
.L_x_297:
[----:B------:R-:W-:-:S03]  /*b3c0*/  UMOV UR5, 0xffffffff ;  /* 0xffffffff00057882 */ /* 0x000fc60000000000 */
[----:B------:R-:W-:Y:S05]  /*b3d0*/  BRA.DIV UR5, `(.L_x_309) ;  /* 0x0000000605c87947 */ /* 0x000fea000b800000 */
[----:B------:R-:W-:-:S13]  /*b3e0*/  ELECT P6, URZ, PT ;  /* 0x00000000003f782f */ /* 0x000fda00038c0000 */
.L_x_328:
[----:B------:R-:W-:Y:S04]  /*b3f0*/  BSSY B0, `(.L_x_310) ;  /* 0x0000058000007945 */ /* 0x000fe80003800000 */
[----:B------:R-:W-:Y:S05]  /*b400*/  @!P6 BRA `(.L_x_311) ;  /* 0x000000040058e947 */ /* 0x000fea0003800000 */
[----:B------:R-:W-:-:S04]  /*b410*/  LOP3.LUT R19, R19, 0x2, RZ, 0xfc, !PT ;  /* 0x0000000213137812 */ /* 0x000fc800078efcff */
[----:B------:R-:W-:-:S13]  /*b420*/  ISETP.NE.AND P0, PT, R19, 0x3, PT ;  /* 0x000000031300780c */ /* 0x000fda0003f05270 */
[----:B------:R-:W-:Y:S05]  /*b430*/  @!P0 BRA `(.L_x_312) ;  /* 0x0000000000048947 */ /* 0x000fea0003800000 */
[----:B------:R-:W-:Y:S01]  /*b440*/  BPT.TRAP 0x1 ;  /* 0x000000040000795c */ /* 0x000fe20000300000 */
.L_x_312:
[----:B------:R-:W0:Y:S01]  /*b450*/  S2R R5, SR_CgaCtaId ;  /* 0x0000000000057919 */ /* 0x000e220000008800 */
[----:B------:R-:W-:Y:S02]  /*b460*/  MOV R2, 0x400 ;  /* 0x0000040000027802 */ /* 0x000fe40000000f00 */
[----:B------:R-:W-:Y:S02]  /*b470*/  SHF.L.U32 R4, R0, 0x1f, RZ ;  /* 0x0000001f00047819 */ /* 0x000fe400000006ff */
[----:B0-----:R-:W-:-:S05]  /*b480*/  LEA R2, R5, R2, 0x18 ;  /* 0x0000000205027211 */ /* 0x001fca00078ec0ff */
[----:B------:R-:W-:-:S04]  /*b490*/  VIADD R2, R2, 0x48 ;  /* 0x0000004802027836 */ /* 0x000fc80000000000 */
[C---:B------:R-:W-:Y:S02]  /*b4a0*/  IMAD R7, R3.reuse, 0x8, R2 ;  /* 0x0000000803077824 */ /* 0x040fe400078e0202 */
[----:B------:R-:W-:Y:S02]  /*b4b0*/  VIADD R3, R3, 0x1 ;  /* 0x0000000103037836 */ /* 0x000fe40000000000 */
[----:B------:R-:W0:Y:S03]  /*b4c0*/  SYNCS.PHASECHK.TRANS64.TRYWAIT P0, [R7+URZ], R4 ;  /* 0x00000004070075a7 */ /* 0x000e26000800017f */
[----:B------:R-:W-:-:S04]  /*b4d0*/  ISETP.NE.AND P1, PT, R3, 0x9, PT ;  /* 0x000000090300780c */ /* 0x000fc80003f25270 */
[----:B------:R-:W-:Y:S02]  /*b4e0*/  SEL R5, RZ, 0x1, P1 ;  /* 0x00000001ff057807 */ /* 0x000fe40000800000 */
[----:B------:R-:W-:Y:S02]  /*b4f0*/  SEL R3, R3, RZ, P1 ;  /* 0x000000ff03037207 */ /* 0x000fe40000800000 */
[----:B------:R-:W-:-:S03]  /*b500*/  LOP3.LUT R6, R0, R5, RZ, 0x3c, !PT ;  /* 0x0000000500067212 */ /* 0x000fc600078e3cff */
[----:B------:R-:W-:Y:S01]  /*b510*/  IMAD R8, R3, 0x8, R2 ;  /* 0x0000000803087824 */ /* 0x000fe200078e0202 */
[----:B------:R-:W-:Y:S01]  /*b520*/  SHF.L.U32 R5, R6, 0x1f, RZ ;  /* 0x0000001f06057819 */ /* 0x000fe200000006ff */
[----:B0-----:R-:W-:Y:S06]  /*b530*/  @!P0 BRA `(.L_x_313) ;  /* 0x0000000400908947 */ /* 0x001fec0003800000 */
.L_x_329:
[----:B------:R-:W1:Y:S01]  /*b540*/  SYNCS.PHASECHK.TRANS64.TRYWAIT P0, [R8+URZ], R5 ;  /* 0x00000005080075a7 */ /* 0x000e62000800017f */
[----:B------:R-:W-:-:S05]  /*b550*/  VIADD R0, R3, 0x1 ;  /* 0x0000000103007836 */ /* 0x000fca0000000000 */
[----:B------:R-:W-:-:S04]  /*b560*/  ISETP.NE.AND P1, PT, R0, 0x9, PT ;  /* 0x000000090000780c */ /* 0x000fc80003f25270 */
[----:B------:R-:W-:Y:S02]  /*b570*/  SEL R3, RZ, 0x1, P1 ;  /* 0x00000001ff037807 */ /* 0x000fe40000800000 */
[----:B0-----:R-:W-:Y:S02]  /*b580*/  SEL R7, R0, RZ, P1 ;  /* 0x000000ff00077207 */ /* 0x001fe40000800000 */
[----:B------:R-:W-:-:S03]  /*b590*/  LOP3.LUT R6, R6, R3, RZ, 0x3c, !PT ;  /* 0x0000000306067212 */ /* 0x000fc600078e3cff */
[----:B------:R-:W-:Y:S01]  /*b5a0*/  IMAD R9, R7, 0x8, R2 ;  /* 0x0000000807097824 */ /* 0x000fe200078e0202 */
[----:B------:R-:W-:Y:S01]  /*b5b0*/  SHF.L.U32 R4, R6, 0x1f, RZ ;  /* 0x0000001f06047819 */ /* 0x000fe200000006ff */
[----:B-1----:R-:W-:Y:S06]  /*b5c0*/  @!P0 BRA `(.L_x_314) ;  /* 0x0000000400808947 */ /* 0x002fec0003800000 */
.L_x_330:
[----:B------:R-:W1:Y:S01]  /*b5d0*/  SYNCS.PHASECHK.TRANS64.TRYWAIT P0, [R9+URZ], R4 ;  /* 0x00000004090075a7 */ /* 0x000e62000800017f */
[----:B------:R-:W-:-:S05]  /*b5e0*/  VIADD R0, R7, 0x1 ;  /* 0x0000000107007836 */ /* 0x000fca0000000000 */
[----:B------:R-:W-:-:S04]  /*b5f0*/  ISETP.NE.AND P1, PT, R0, 0x9, PT ;  /* 0x000000090000780c */ /* 0x000fc80003f25270 */
[----:B------:R-:W-:Y:S02]  /*b600*/  SEL R3, RZ, 0x1, P1 ;  /* 0x00000001ff037807 */ /* 0x000fe40000800000 */
[----:B------:R-:W-:Y:S02]  /*b610*/  SEL R7, R0, RZ, P1 ;  /* 0x000000ff00077207 */ /* 0x000fe40000800000 */
[----:B------:R-:W-:-:S03]  /*b620*/  LOP3.LUT R6, R6, R3, RZ, 0x3c, !PT ;  /* 0x0000000306067212 */ /* 0x000fc600078e3cff */
[----:B0-----:R-:W-:Y:S01]  /*b630*/  IMAD R8, R7, 0x8, R2 ;  /* 0x0000000807087824 */ /* 0x001fe200078e0202 */
[----:B------:R-:W-:Y:S01]  /*b640*/  SHF.L.U32 R5, R6, 0x1f, RZ ;  /* 0x0000001f06057819 */ /* 0x000fe200000006ff */
[----:B-1----:R-:W-:Y:S06]  /*b650*/  @!P0 BRA `(.L_x_315) ;  /* 0x0000000400708947 */ /* 0x002fec0003800000 */
.L_x_331:
        /* <DEDUP_REMOVED lines=9> */
.L_x_332:
        /* <DEDUP_REMOVED lines=9> */
.L_x_333:
        /* <DEDUP_REMOVED lines=9> */
.L_x_334:
[----:B------:R-:W1:Y:S01]  /*b810*/  SYNCS.PHASECHK.TRANS64.TRYWAIT P0, [R9+URZ], R4 ;  /* 0x00000004090075a7 */ /* 0x000e62000800017f */
[----:B------:R-:W-:-:S05]  /*b820*/  VIADD R0, R7, 0x1 ;  /* 0x0000000107007836 */ /* 0x000fca0000000000 */
[----:B------:R-:W-:-:S04]  /*b830*/  ISETP.NE.AND P1, PT, R0, 0x9, PT ;  /* 0x000000090000780c */ /* 0x000fc80003f25270 */
[----:B------:R-:W-:Y:S02]  /*b840*/  SEL R3, RZ, 0x1, P1 ;  /* 0x00000001ff037807 */ /* 0x000fe40000800000 */
[----:B------:R-:W-:Y:S02]  /*b850*/  SEL R7, R0, RZ, P1 ;  /* 0x000000ff00077207 */ /* 0x000fe40000800000 */
[----:B------:R-:W-:-:S03]  /*b860*/  LOP3.LUT R11, R6, R3, RZ, 0x3c, !PT ;  /* 0x00000003060b7212 */ /* 0x000fc600078e3cff */
[----:B------:R-:W-:Y:S01]  /*b870*/  IMAD R6, R7, 0x8, R2 ;  /* 0x0000000807067824 */ /* 0x000fe200078e0202 */
[----:B0-----:R-:W-:Y:S01]  /*b880*/  SHF.L.U32 R5, R11, 0x1f, RZ ;  /* 0x0000001f0b057819 */ /* 0x001fe200000006ff */
[----:B-1----:R-:W-:Y:S06]  /*b890*/  @!P0 BRA `(.L_x_319) ;  /* 0x0000000400308947 */ /* 0x002fec0003800000 */
.L_x_335:
[----:B------:R-:W1:Y:S01]  /*b8a0*/  SYNCS.PHASECHK.TRANS64.TRYWAIT P0, [R6+URZ], R5 ;  /* 0x00000005060075a7 */ /* 0x000e62000800017f */
[----:B------:R-:W-:-:S05]  /*b8b0*/  VIADD R0, R7, 0x1 ;  /* 0x0000000107007836 */ /* 0x000fca0000000000 */
[----:B------:R-:W-:-:S04]  /*b8c0*/  ISETP.NE.AND P1, PT, R0, 0x9, PT ;  /* 0x000000090000780c */ /* 0x000fc80003f25270 */
[----:B0-----:R-:W-:Y:S02]  /*b8d0*/  SEL R4, RZ, 0x1, P1 ;  /* 0x00000001ff047807 */ /* 0x001fe40000800000 */
[----:B------:R-:W-:Y:S02]  /*b8e0*/  SEL R3, R0, RZ, P1 ;  /* 0x000000ff00037207 */ /* 0x000fe40000800000 */
[----:B------:R-:W-:Y:S01]  /*b8f0*/  LOP3.LUT R0, R11, R4, RZ, 0x3c, !PT ;  /* 0x000000040b007212 */ /* 0x000fe200078e3cff */
[----:B-1----:R-:W-:Y:S06]  /*b900*/  @!P0 BRA `(.L_x_320) ;  /* 0x0000000400288947 */ /* 0x002fec0003800000 */
.L_x_336:
[----:B------:R-:W-:Y:S01]  /*b910*/  IMAD R3, R3, 0x8, R2 ;  /* 0x0000000803037824 */ /* 0x000fe200078e0202 */
[----:B------:R-:W-:-:S07]  /*b920*/  SHF.L.U32 R0, R0, 0x1f, RZ ;  /* 0x0000001f00007819 */ /* 0x000fce00000006ff */
.L_x_321:
[----:B-1----:R1:W2:Y:S02]  /*b930*/  SYNCS.PHASECHK.TRANS64.TRYWAIT P0, [R3+URZ], R0 ;  /* 0x00000000030075a7 */ /* 0x0022a4000800017f */
[----:B--2---:R-:W-:Y:S05]  /*b940*/  @!P0 NANOSLEEP.SYNCS 0x989680 ;  /* 0x009896800000895d */ /* 0x004fea0003900000 */
[----:B------:R-:W2:Y:S02]  /*b950*/  @!P0 SYNCS.PHASECHK.TRANS64 P0, [R3+URZ], R0 ;  /* 0x00000000030085a7 */ /* 0x000ea4000800007f */
[----:B--2---:R-:W-:Y:S05]  /*b960*/  @!P0 BRA `(.L_x_321) ;  /* 0xfffffffc00f08947 */ /* 0x004fea000383ffff */
.L_x_311:
[----:B------:R-:W-:Y:S05]  /*b970*/  BSYNC B0 ;  /* 0x0000000000007941 */ /* 0x000fea0003800000 */
.L_x_310:
[----:B------:R-:W-:Y:S05]  /*b980*/  EXIT ;  /* 0x000000000000794d */ /* 0x000fea0003800000 */
.L_x_22:
[----:B---3--:R3:W4:Y:S02]  /*b990*/  SYNCS.PHASECHK.TRANS64.TRYWAIT P1, [R3+URZ], R0 ;  /* 0x00000000030075a7 */ /* 0x008724000802017f */
[----:B----4-:R-:W-:Y:S05]  /*b9a0*/  @!P1 NANOSLEEP.SYNCS 0x989680 ;  /* 0x009896800000995d */ /* 0x010fea0003900000 */
[----:B------:R-:W4:Y:S02]  /*b9b0*/  @!P1 SYNCS.PHASECHK.TRANS64 P1, [R3+URZ], R0 ;  /* 0x00000000030095a7 */ /* 0x000f24000802007f */
[----:B----4-:R-:W-:Y:S05]  /*b9c0*/  @!P1 BRA `(.L_x_22) ;  /* 0xfffffffc00f09947 */ /* 0x010fea000383ffff */
[----:B------:R-:W-:Y:S05]  /*b9d0*/  BRA `(.L_x_21) ;  /* 0xffffff5800e87947 */ /* 0x000fea000383ffff */
.L_x_27:
[----:B-1----:R1:W2:Y:S02]  /*b9e0*/  SYNCS.PHASECHK.TRANS64.TRYWAIT P1, [R5+URZ], R4 ;  /* 0x00000004050075a7 */ /* 0x0022a4000802017f */
[----:B--2---:R-:W-:Y:S05]  /*b9f0*/  @!P1 NANOSLEEP.SYNCS 0x989680 ;  /* 0x009896800000995d */ /* 0x004fea0003900000 */
[----:B------:R-:W2:Y:S02]  /*ba00*/  @!P1 SYNCS.PHASECHK.TRANS64 P1, [R5+URZ], R4 ;  /* 0x00000004050095a7 */ /* 0x000ea4000802007f */
[----:B--2---:R-:W-:Y:S05]  /*ba10*/  @!P1 BRA `(.L_x_27) ;  /* 0xfffffffc00f09947 */ /* 0x004fea000383ffff */
[----:B------:R-:W-:Y:S05]  /*ba20*/  BRA `(.L_x_26) ;  /* 0xffffff5c009c7947 */ /* 0x000fea000383ffff */
.L_x_298:
[----:B------:R-:W-:Y:S01]  /*ba30*/  BSSY B1, `(.L_x_322) ;  /* 0x0000006000017945 */ /* 0x000fe20003800000 */
[----:B------:R-:W-:-:S07]  /*ba40*/  IMAD.MOV.U32 R15, RZ, RZ, -0x1 ;  /* 0xffffffffff0f7424 */ /* 0x000fce00078e00ff */
[----:B------:R-:W-:Y:S05]  /*ba50*/  WARPSYNC.COLLECTIVE R15, `(.L_x_323) ;  /* 0x000000000f0c7348 */ /* 0x000fea0003c00000 */
[----:B------:R-:W-:Y:S02]  /*ba60*/  ELECT P6, UR62, PT ;  /* 0x00000000003e782f */ /* 0x000fe400038c0000 */
[----:B------:R-:W-:Y:S01]  /*ba70*/  MOV R14, UR62 ;  /* 0x0000003e000e7c02 */ /* 0x000fe20008000f00 */
[----:B------:R-:W-:Y:S10]  /*ba80*/  ENDCOLLECTIVE ;  /* 0x000000000000791b */ /* 0x000ff40003800000 */
.L_x_323:
[----:B------:R-:W-:Y:S05]  /*ba90*/  BSYNC B1 ;  /* 0x0000000000017941 */ /* 0x000fea0003800000 */
.L_x_322:
[----:B------:R-:W-:Y:S05]  /*baa0*/  BRA `(.L_x_324) ;  /* 0xffffffec00847947 */ /* 0x000fea000383ffff */
.L_x_301:
[----:B0-----:R0:W1:Y:S02]  /*bab0*/  SYNCS.PHASECHK.TRANS64.TRYWAIT P0, [R20+URZ+0x48], R7 ;  /* 0x00004807140075a7 */ /* 0x001064000800017f */
[----:B-1----:R-:W-:Y:S05]  /*bac0*/  @!P0 NANOSLEEP.SYNCS 0x989680 ;  /* 0x009896800000895d */ /* 0x002fea0003900000 */
[----:B------:R-:W1:Y:S02]  /*bad0*/  @!P0 SYNCS.PHASECHK.TRANS64 P0, [R20+URZ+0x48], R7 ;  /* 0x00004807140085a7 */ /* 0x000e64000800007f */
[----:B-1----:R-:W-:Y:S05]  /*bae0*/  @!P0 BRA `(.L_x_301) ;  /* 0xfffffffc00f08947 */ /* 0x002fea000383ffff */
[----:B------:R-:W-:Y:S05]  /*baf0*/  BRA `(.L_x_325) ;  /* 0xffffffec00c47947 */ /* 0x000fea000383ffff */
.L_x_309:
[----:B------:R-:W-:Y:S01]  /*bb00*/  BSSY B0, `(.L_x_326) ;  /* 0x0000006000007945 */ /* 0x000fe20003800000 */
[----:B------:R-:W-:-:S07]  /*bb10*/  IMAD.MOV.U32 R15, RZ, RZ, -0x1 ;  /* 0xffffffffff0f7424 */ /* 0x000fce00078e00ff */
[----:B------:R-:W-:Y:S05]  /*bb20*/  WARPSYNC.COLLECTIVE R15, `(.L_x_327) ;  /* 0x000000000f0c7348 */ /* 0x000fea0003c00000 */
[----:B------:R-:W-:Y:S02]  /*bb30*/  ELECT P6, UR62, PT ;  /* 0x00000000003e782f */ /* 0x000fe400038c0000 */
[----:B------:R-:W-:Y:S01]  /*bb40*/  MOV R14, UR62 ;  /* 0x0000003e000e7c02 */ /* 0x000fe20008000f00 */
[----:B------:R-:W-:Y:S10]  /*bb50*/  ENDCOLLECTIVE ;  /* 0x000000000000791b */ /* 0x000ff40003800000 */
.L_x_327:
[----:B------:R-:W-:Y:S05]  /*bb60*/  BSYNC B0 ;  /* 0x0000000000007941 */ /* 0x000fea0003800000 */
.L_x_326:
[----:B------:R-:W-:Y:S05]  /*bb70*/  BRA `(.L_x_328) ;  /* 0xfffffff8001c7947 */ /* 0x000fea000383ffff */
.L_x_313:
[----:B0-----:R0:W1:Y:S02]  /*bb80*/  SYNCS.PHASECHK.TRANS64.TRYWAIT P0, [R7+URZ], R4 ;  /* 0x00000004070075a7 */ /* 0x001064000800017f */
[----:B-1----:R-:W-:Y:S05]  /*bb90*/  @!P0 NANOSLEEP.SYNCS 0x989680 ;  /* 0x009896800000895d */ /* 0x002fea0003900000 */
[----:B------:R-:W1:Y:S02]  /*bba0*/  @!P0 SYNCS.PHASECHK.TRANS64 P0, [R7+URZ], R4 ;  /* 0x00000004070085a7 */ /* 0x000e64000800007f */
[----:B-1----:R-:W-:Y:S05]  /*bbb0*/  @!P0 BRA `(.L_x_313) ;  /* 0xfffffffc00f08947 */ /* 0x002fea000383ffff */
[----:B------:R-:W-:Y:S05]  /*bbc0*/  BRA `(.L_x_329) ;  /* 0xfffffff8005c7947 */ /* 0x000fea000383ffff */
.L_x_314:
[----:B0-----:R0:W1:Y:S02]  /*bbd0*/  SYNCS.PHASECHK.TRANS64.TRYWAIT P0, [R8+URZ], R5 ;  /* 0x00000005080075a7 */ /* 0x001064000800017f */
[----:B-1----:R-:W-:Y:S05]  /*bbe0*/  @!P0 NANOSLEEP.SYNCS 0x989680 ;  /* 0x009896800000895d */ /* 0x002fea0003900000 */
[----:B------:R-:W1:Y:S02]  /*bbf0*/  @!P0 SYNCS.PHASECHK.TRANS64 P0, [R8+URZ], R5 ;  /* 0x00000005080085a7 */ /* 0x000e64000800007f */
[----:B-1----:R-:W-:Y:S05]  /*bc00*/  @!P0 BRA `(.L_x_314) ;  /* 0xfffffffc00f08947 */ /* 0x002fea000383ffff */
[----:B------:R-:W-:Y:S05]  /*bc10*/  BRA `(.L_x_330) ;  /* 0xfffffff8006c7947 */ /* 0x000fea000383ffff */
.L_x_315:
[----:B0-----:R0:W1:Y:S02]  /*bc20*/  SYNCS.PHASECHK.TRANS64.TRYWAIT P0, [R9+URZ], R4 ;  /* 0x00000004090075a7 */ /* 0x001064000800017f */
[----:B-1----:R-:W-:Y:S05]  /*bc30*/  @!P0 NANOSLEEP.SYNCS 0x989680 ;  /* 0x009896800000895d */ /* 0x002fea0003900000 */
[----:B------:R-:W1:Y:S02]  /*bc40*/  @!P0 SYNCS.PHASECHK.TRANS64 P0, [R9+URZ], R4 ;  /* 0x00000004090085a7 */ /* 0x000e64000800007f */
[----:B-1----:R-:W-:Y:S05]  /*bc50*/  @!P0 BRA `(.L_x_315) ;  /* 0xfffffffc00f08947 */ /* 0x002fea000383ffff */
[----:B------:R-:W-:Y:S05]  /*bc60*/  BRA `(.L_x_331) ;  /* 0xfffffff8007c7947 */ /* 0x000fea000383ffff */
.L_x_316:
[----:B0-----:R0:W1:Y:S02]  /*bc70*/  SYNCS.PHASECHK.TRANS64.TRYWAIT P0, [R8+URZ], R5 ;  /* 0x00000005080075a7 */ /* 0x001064000800017f */
[----:B-1----:R-:W-:Y:S05]  /*bc80*/  @!P0 NANOSLEEP.SYNCS 0x989680 ;  /* 0x009896800000895d */ /* 0x002fea0003900000 */
[----:B------:R-:W1:Y:S02]  /*bc90*/  @!P0 SYNCS.PHASECHK.TRANS64 P0, [R8+URZ], R5 ;  /* 0x00000005080085a7 */ /* 0x000e64000800007f */
[----:B-1----:R-:W-:Y:S05]  /*bca0*/  @!P0 BRA `(.L_x_316) ;  /* 0xfffffffc00f08947 */ /* 0x002fea000383ffff */
[----:B------:R-:W-:Y:S05]  /*bcb0*/  BRA `(.L_x_332) ;  /* 0xfffffff8008c7947 */ /* 0x000fea000383ffff */
.L_x_317:
[----:B0-----:R0:W1:Y:S02]  /*bcc0*/  SYNCS.PHASECHK.TRANS64.TRYWAIT P0, [R9+URZ], R4 ;  /* 0x00000004090075a7 */ /* 0x001064000800017f */
[----:B-1----:R-:W-:Y:S05]  /*bcd0*/  @!P0 NANOSLEEP.SYNCS 0x989680 ;  /* 0x009896800000895d */ /* 0x002fea0003900000 */
[----:B------:R-:W1:Y:S02]  /*bce0*/  @!P0 SYNCS.PHASECHK.TRANS64 P0, [R9+URZ], R4 ;  /* 0x00000004090085a7 */ /* 0x000e64000800007f */
[----:B-1----:R-:W-:Y:S05]  /*bcf0*/  @!P0 BRA `(.L_x_317) ;  /* 0xfffffffc00f08947 */ /* 0x002fea000383ffff */
[----:B------:R-:W-:Y:S05]  /*bd00*/  BRA `(.L_x_333) ;  /* 0xfffffff8009c7947 */ /* 0x000fea000383ffff */
.L_x_318:
[----:B0-----:R0:W1:Y:S02]  /*bd10*/  SYNCS.PHASECHK.TRANS64.TRYWAIT P0, [R8+URZ], R5 ;  /* 0x00000005080075a7 */ /* 0x001064000800017f */
[----:B-1----:R-:W-:Y:S05]  /*bd20*/  @!P0 NANOSLEEP.SYNCS 0x989680 ;  /* 0x009896800000895d */ /* 0x002fea0003900000 */
[----:B------:R-:W1:Y:S02]  /*bd30*/  @!P0 SYNCS.PHASECHK.TRANS64 P0, [R8+URZ], R5 ;  /* 0x00000005080085a7 */ /* 0x000e64000800007f */
[----:B-1----:R-:W-:Y:S05]  /*bd40*/  @!P0 BRA `(.L_x_318) ;  /* 0xfffffffc00f08947 */ /* 0x002fea000383ffff */
[----:B------:R-:W-:Y:S05]  /*bd50*/  BRA `(.L_x_334) ;  /* 0xfffffff800ac7947 */ /* 0x000fea000383ffff */
.L_x_319:
[----:B0-----:R0:W1:Y:S02]  /*bd60*/  SYNCS.PHASECHK.TRANS64.TRYWAIT P0, [R9+URZ], R4 ;  /* 0x00000004090075a7 */ /* 0x001064000800017f */
[----:B-1----:R-:W-:Y:S05]  /*bd70*/  @!P0 NANOSLEEP.SYNCS 0x989680 ;  /* 0x009896800000895d */ /* 0x002fea0003900000 */
[----:B------:R-:W1:Y:S02]  /*bd80*/  @!P0 SYNCS.PHASECHK.TRANS64 P0, [R9+URZ], R4 ;  /* 0x00000004090085a7 */ /* 0x000e64000800007f */
[----:B-1----:R-:W-:Y:S05]  /*bd90*/  @!P0 BRA `(.L_x_319) ;  /* 0xfffffffc00f08947 */ /* 0x002fea000383ffff */
[----:B------:R-:W-:Y:S05]  /*bda0*/  BRA `(.L_x_335) ;  /* 0xfffffff800bc7947 */ /* 0x000fea000383ffff */
.L_x_320:
[----:B0-----:R0:W1:Y:S02]  /*bdb0*/  SYNCS.PHASECHK.TRANS64.TRYWAIT P0, [R6+URZ], R5 ;  /* 0x00000005060075a7 */ /* 0x001064000800017f */
[----:B-1----:R-:W-:Y:S05]  /*bdc0*/  @!P0 NANOSLEEP.SYNCS 0x989680 ;  /* 0x009896800000895d */ /* 0x002fea0003900000 */
[----:B------:R-:W1:Y:S02]  /*bdd0*/  @!P0 SYNCS.PHASECHK.TRANS64 P0, [R6+URZ], R5 ;  /* 0x00000005060085a7 */ /* 0x000e64000800007f */
[----:B-1----:R-:W-:Y:S05]  /*bde0*/  @!P0 BRA `(.L_x_320) ;  /* 0xfffffffc00f08947 */ /* 0x002fea000383ffff */
[----:B------:R-:W-:Y:S05]  /*bdf0*/  BRA `(.L_x_336) ;  /* 0xfffffff800c47947 */ /* 0x000fea000383ffff */
.L_x_337:
[----:B------:R-:W-:-:S00]  /*be00*/  BRA `(.L_x_337) ;  /* 0xfffffffc00fc7947 */ /* 0x000fc0000383ffff */
[----:B------:R-:W-:-:S00]  /*be10*/  NOP ;  /* 0x0000000000007918 */ /* 0x000fc00000000000 */
        /* <DEDUP_REMOVED lines=14> */
.L_x_338:


//--------------------- .nv.global.init           --------------------------
	.section	.nv.global.init,"aw",@progbits
.nv.global.init:
	.type		$str$22,@object
	.size		$str$22,($str$23 - $str$22)
$str$22:
        /*0000*/ 	.byte	0x6b, 0x5f, 0x74, 0x69, 0x6c, 0x65, 0x5f, 0x63, 0x6f, 0x75, 0x6e, 0x74, 0x20, 0x3e, 0x3d, 0x20
        /*0010*/ 	.byte	0x31, 0x00
	.type		$str$23,@object
	.size		$str$23,(__unnamed_1 - $str$23)
$str$23:
        /*0012*/ 	.byte	0x2f, 0x74, 0x6d, 0x70, 0x2f, 0x63, 0x75, 0x74, 0x6c, 0x61, 0x73, 0x73, 0x5f, 0x73, 0x77, 0x65
        /*0022*/ 	.byte	0x65, 0x70, 0x5f, 0x73, 0x72, 0x63, 0x2f, 0x69, 0x6e, 0x63, 0x6c, 0x75, 0x64, 0x65, 0x2f, 0x63
        /*0032*/ 	.byte	0x75, 0x74, 0x6c, 0x61, 0x73, 0x73, 0x2f, 0x67, 0x65, 0x6d, 0x6d, 0x2f, 0x63, 0x6f, 0x6c, 0x6c
        /*0042*/ 	.byte	0x65, 0x63, 0x74, 0x69, 0x76, 0x65, 0x2f, 0x73, 0x6d, 0x39, 0x30, 0x5f, 0x6d, 0x6d, 0x61, 0x5f
        /*0052*/ 	.byte	0x74, 0x6d, 0x61, 0x5f, 0x67, 0x6d, 0x6d, 0x61, 0x5f, 0x73, 0x73, 0x5f, 0x77, 0x61, 0x72, 0x70
        /*0062*/ 	.byte	0x73, 0x70, 0x65, 0x63, 0x69, 0x61, 0x6c, 0x69, 0x7a, 0x65, 0x64, 0x2e, 0x68, 0x70, 0x70, 0x00
	.type		__unnamed_1,@object
	.size		__unnamed_1,(.L_0 - __unnamed_1)
__unnamed_1:
        /*0072*/ 	.byte	0x76, 0x6f, 0x69, 0x64, 0x20, 0x63, 0x75, 0x74, 0x6c, 0x61, 0x73, 0x73, 0x3a, 0x3a, 0x67, 0x65
        /* <DEDUP_REMOVED lines=180> */
        /*0bc2*/ 	.byte	0x74, 0x69, 0x74, 0x79, 0x5d, 0x00
.L_0:


//--------------------- .nv.shared._ZN7cutlass13device_kernelINS_4gemm6kernel13GemmUniversalIN4cute5tupleIJiiiiEEENS1_10collective13CollectiveMmaINS1_34MainloopSm90TmaGmmaWarpSpecializedILi9ENS5_IJNS4_1CILi1EEENSA_ILi8EEESB_EEENS1_35KernelTmaWarpSpecializedCooperativeEEENS5_IJNSA_ILi128EEENSA_ILi256EEENSA_ILi32EEEEEENS_6half_tENS5_IJlSB_lEEESK_SL_NS4_8TiledMMAINS4_8MMA_AtomIJNS4_4SM904GMMA26MMA_64x256x16_F32F16F16_SSILNSP_5MajorE0ELSR_0ELNSP_7ScaleInE1ELSS_1EEEEEENS4_6LayoutINS5_IJNSA_ILi2EEESB_SB_EEENS5_IJSB_NSA_ILi0EEESY_EEEEENS5_IJNS4_10UnderscoreES11_S11_EEEEENS4_23SM90_TMA_LOAD_MULTICASTENS4_14ComposedLayoutINS4_7SwizzleILi2ELi4ELi3EEENS4_18smem_ptr_flag_bitsILi16EEENSV_INS5_IJSC_SI_EEENS5_IJSI_SB_EEEEEEEvNS4_8identityENS4_13SM90_TMA_LOADES1D_vS1E_EENS_8epilogue10collective6detail29Sm90TmaWarpSpecializedAdapterINS1I_15DefaultEpilogueISK_SL_SL_NS1H_6thread17LinearCombinationISK_Li1EffLNS1M_9ScaleType4KindE0ELNS_15FloatRoundStyleE2ESK_EENS1_15EpilogueDefaultEEEEEvvEEEEvNT_6ParamsE --------------------------
	.section	.nv.shared._ZN7cutlass13device_kernelINS_4gemm6kernel13GemmUniversalIN4cute5tupleIJiiiiEEENS1_10collective13CollectiveMmaINS1_34MainloopSm90TmaGmmaWarpSpecializedILi9ENS5_IJNS4_1CILi1EEENSA_ILi8EEESB_EEENS1_35KernelTmaWarpSpecializedCooperativeEEENS5_IJNSA_ILi128EEENSA_ILi256EEENSA_ILi32EEEEEENS_6half_tENS5_IJlSB_lEEESK_SL_NS4_8TiledMMAINS4_8MMA_AtomIJNS4_4SM904GMMA26MMA_64x256x16_F32F16F16_SSILNSP_5MajorE0ELSR_0ELNSP_7ScaleInE1ELSS_1EEEEEENS4_6LayoutINS5_IJNSA_ILi2EEESB_SB_EEENS5_IJSB_NSA_ILi0EEESY_EEEEENS5_IJNS4_10UnderscoreES11_S11_EEEEENS4_23SM90_TMA_LOAD_MULTICASTENS4_14ComposedLayoutINS4_7SwizzleILi2ELi4ELi3EEENS4_18smem_ptr_flag_bitsILi16EEENSV_INS5_IJSC_SI_EEENS5_IJSI_SB_EEEEEEEvNS4_8identityENS4_13SM90_TMA_LOADES1D_vS1E_EENS_8epilogue10collective6detail29Sm90TmaWarpSpecializedAdapterINS1I_15DefaultEpilogueISK_SL_SL_NS1H_6thread17LinearCombinationISK_Li1EffLNS1M_9ScaleType4KindE0ELNS_15FloatRoundStyleE2ESK_EENS1_15EpilogueDefaultEEEEEvvEEEEvNT_6ParamsE,"aw",@nobits
	.sectionflags	@""
	.align	16
	.zero		1024


//--------------------- .nv.shared.reserved.0     --------------------------
	.section	.nv.shared.reserved.0,"aw",@nobits
	.weak		__nv_reservedSMEM_offset_0_alias
	.size		__nv_reservedSMEM_offset_0_alias, 0, 0
	.other		__nv_reservedSMEM_offset_0_alias,@"STO_CUDA_RESERVED_SHARED STV_DEFAULT"
__nv_reservedSMEM_offset_0_alias:
	.zero		0


//--------------------- .nv.global                --------------------------
	.section	.nv.global,"aw",@nobits
.nv.global:
	.type		_ZN40_INTERNAL_987d4f88_4_k_cu_83f8838e_254584cute1_E,@object
	.size		_ZN40_INTERNAL_987d4f88_4_k_cu_83f8838e_254584cute1_E,(_ZN40_INTERNAL_987d4f88_4_k_cu_83f8838e_254584cuda3std3__45__cpo6cbeginE - _ZN40_INTERNAL_987d4f88_4_k_cu_83f8838e_254584cute1_E)
_ZN40_INTERNAL_987d4f88_4_k_cu_83f8838e_254584cute1_E:
	.zero		1
	.type		_ZN40_INTERNAL_987d4f88_4_k_cu_83f8838e_254584cuda3std3__45__cpo6cbeginE,@object
	.size		_ZN40_INTERNAL_987d4f88_4_k_cu_83f8838e_254584cuda3std3__45__cpo6cbeginE,(_ZN40_INTERNAL_987d4f88_4_k_cu_83f8838e_254584cuda3std3__48in_placeE - _ZN40_INTERNAL_987d4f88_4_k_cu_83f8838e_254584cuda3std3__45__cpo6cbeginE)
_ZN40_INTERNAL_987d4f88_4_k_cu_83f8838e_254584cuda3std3__45__cpo6cbeginE:
	.zero		1
	.type		_ZN40_INTERNAL_987d4f88_4_k_cu_83f8838e_254584cuda3std3__48in_placeE,@object
	.size		_ZN40_INTERNAL_987d4f88_4_k_cu_83f8838e_254584cuda3std3__48in_placeE,(_ZN40_INTERNAL_987d4f88_4_k_cu_83f8838e_254584cuda3std6ranges3__45__cpo9iter_moveE - _ZN40_INTERNAL_987d4f88_4_k_cu_83f8838e_254584cuda3std3__48in_placeE)
_ZN40_INTERNAL_987d4f88_4_k_cu_83f8838e_254584cuda3std3__48in_placeE:
	.zero		1
	.type		_ZN40_INTERNAL_987d4f88_4_k_cu_83f8838e_254584cuda3std6ranges3__45__cpo9iter_moveE,@object
	.size		_ZN40_INTERNAL_987d4f88_4_k_cu_83f8838e_254584cuda3std6ranges3__45__cpo9iter_moveE,(_ZN40_INTERNAL_987d4f88_4_k_cu_83f8838e_254584cuda3std3__45__cpo5beginE - _ZN40_INTERNAL_987d4f88_4_k_cu_83f8838e_254584cuda3std6ranges3__45__cpo9iter_moveE)
_ZN40_INTERNAL_987d4f88_4_k_cu_83f8838e_254584cuda3std6ranges3__45__cpo9iter_moveE:
	.zero		1
	.type		_ZN40_INTERNAL_987d4f88_4_k_cu_83f8838e_254584cuda3std3__45__cpo5beginE,@object
	.size		_ZN40_INTERNAL_987d4f88_4_k_cu_83f8838e_254584cuda3std3__45__cpo5beginE,(_ZN40_INTERNAL_987d4f88_4_k_cu_83f8838e_254584cuda3std3__442_GLOBAL__N__987d4f88_4_k_cu_83f8838e_254586ignoreE - _ZN40_INTERNAL_987d4f88_4_k_cu_83f8838e_254584cuda3std3__45__cpo5beginE)
_ZN40_INTERNAL_987d4f88_4_k_cu_83f8838e_254584cuda3std3__45__cpo5beginE:
	.zero		1
	.type		_ZN40_INTERNAL_987d4f88_4_k_cu_83f8838e_254584cuda3std3__442_GLOBAL__N__987d4f88_4_k_cu_83f8838e_254586ignoreE,@object
	.size		_ZN40_INTERNAL_987d4f88_4_k_cu_83f8838e_254584cuda3std3__442_GLOBAL__N__987d4f88_4_k_cu_83f8838e_254586ignoreE,(_ZN40_INTERNAL_987d4f88_4_k_cu_83f8838e_254584cute7productE - _ZN40_INTERNAL_987d4f88_4_k_cu_83f8838e_254584cuda3std3__442_GLOBAL__N__987d4f88_4_k_cu_83f8838e_254586ignoreE)
_ZN40_INTERNAL_987d4f88_4_k_cu_83f8838e_254584cuda3std3__442_GLOBAL__N__987d4f88_4_k_cu_83f8838e_254586ignoreE:
	.zero		1
	.type		_ZN40_INTERNAL_987d4f88_4_k_cu_83f8838e_254584cute7productE,@object
	.size		_ZN40_INTERNAL_987d4f88_4_k_cu_83f8838e_254584cute7productE,(_ZN40_INTERNAL_987d4f88_4_k_cu_83f8838e_254584cuda3std3__45__cpo3endE - _ZN40_INTERNAL_987d4f88_4_k_cu_83f8838e_254584cute7productE)
_ZN40_INTERNAL_987d4f88_4_k_cu_83f8838e_254584cute7productE:
	.zero		1
	.type		_ZN40_INTERNAL_987d4f88_4_k_cu_83f8838e_254584cuda3std3__45__cpo3endE,@object
	.size		_ZN40_INTERNAL_987d4f88_4_k_cu_83f8838e_254584cuda3std3__45__cpo3endE,(_ZN40_INTERNAL_987d4f88_4_k_cu_83f8838e_254584cuda3std3__419piecewise_constructE - _ZN40_INTERNAL_987d4f88_4_k_cu_83f8838e_254584cuda3std3__45__cpo3endE)
_ZN40_INTERNAL_987d4f88_4_k_cu_83f8838e_254584cuda3std3__45__cpo3endE:
	.zero		1
	.type		_ZN40_INTERNAL_987d4f88_4_k_cu_83f8838e_254584cuda3std3__419piecewise_constructE,@object
	.size		_ZN40_INTERNAL_987d4f88_4_k_cu_83f8838e_254584cuda3std3__419piecewise_constructE,(_ZN40_INTERNAL_987d4f88_4_k_cu_83f8838e_254584cuda3std3__45__cpo4cendE - _ZN40_INTERNAL_987d4f88_4_k_cu_83f8838e_254584cuda3std3__419piecewise_constructE)
_ZN40_INTERNAL_987d4f88_4_k_cu_83f8838e_254584cuda3std3__419piecewise_constructE:
	.zero		1
	.type		_ZN40_INTERNAL_987d4f88_4_k_cu_83f8838e_254584cuda3std3__45__cpo4cendE,@object
	.size		_ZN40_INTERNAL_987d4f88_4_k_cu_83f8838e_254584cuda3std3__45__cpo4cendE,(_ZN40_INTERNAL_987d4f88_4_k_cu_83f8838e_254584cuda3std6ranges3__45__cpo4swapE - _ZN40_INTERNAL_987d4f88_4_k_cu_83f8838e_254584cuda3std3__45__cpo4cendE)
_ZN40_INTERNAL_987d4f88_4_k_cu_83f8838e_254584cuda3std3__45__cpo4cendE:
	.zero		1
	.type		_ZN40_INTERNAL_987d4f88_4_k_cu_83f8838e_254584cuda3std6ranges3__45__cpo4swapE,@object
	.size		_ZN40_INTERNAL_987d4f88_4_k_cu_83f8838e_254584cuda3std6ranges3__45__cpo4swapE,(.L_8 - _ZN40_INTERNAL_987d4f88_4_k_cu_83f8838e_254584cuda3std6ranges3__45__cpo4swapE)
_ZN40_INTERNAL_987d4f88_4_k_cu_83f8838e_254584cuda3std6ranges3__45__cpo4swapE:
	.zero		1
.L_8:


//--------------------- .nv.constant0._ZN7cutlass13device_kernelINS_4gemm6kernel13GemmUniversalIN4cute5tupleIJiiiiEEENS1_10collective13CollectiveMmaINS1_34MainloopSm90TmaGmmaWarpSpecializedILi9ENS5_IJNS4_1CILi1EEENSA_ILi8EEESB_EEENS1_35KernelTmaWarpSpecializedCooperativeEEENS5_IJNSA_ILi128EEENSA_ILi256EEENSA_ILi32EEEEEENS_6half_tENS5_IJlSB_lEEESK_SL_NS4_8TiledMMAINS4_8MMA_AtomIJNS4_4SM904GMMA26MMA_64x256x16_F32F16F16_SSILNSP_5MajorE0ELSR_0ELNSP_7ScaleInE1ELSS_1EEEEEENS4_6LayoutINS5_IJNSA_ILi2EEESB_SB_EEENS5_IJSB_NSA_ILi0EEESY_EEEEENS5_IJNS4_10UnderscoreES11_S11_EEEEENS4_23SM90_TMA_LOAD_MULTICASTENS4_14ComposedLayoutINS4_7SwizzleILi2ELi4ELi3EEENS4_18smem_ptr_flag_bitsILi16EEENSV_INS5_IJSC_SI_EEENS5_IJSI_SB_EEEEEEEvNS4_8identityENS4_13SM90_TMA_LOADES1D_vS1E_EENS_8epilogue10collective6detail29Sm90TmaWarpSpecializedAdapterINS1I_15DefaultEpilogueISK_SL_SL_NS1H_6thread17LinearCombinationISK_Li1EffLNS1M_9ScaleType4KindE0ELNS_15FloatRoundStyleE2ESK_EENS1_15EpilogueDefaultEEEEEvvEEEEvNT_6ParamsE --------------------------
	.section	.nv.constant0._ZN7cutlass13device_kernelINS_4gemm6kernel13GemmUniversalIN4cute5tupleIJiiiiEEENS1_10collective13CollectiveMmaINS1_34MainloopSm90TmaGmmaWarpSpecializedILi9ENS5_IJNS4_1CILi1EEENSA_ILi8EEESB_EEENS1_35KernelTmaWarpSpecializedCooperativeEEENS5_IJNSA_ILi128EEENSA_ILi256EEENSA_ILi32EEEEEENS_6half_tENS5_IJlSB_lEEESK_SL_NS4_8TiledMMAINS4_8MMA_AtomIJNS4_4SM904GMMA26MMA_64x256x16_F32F16F16_SSILNSP_5MajorE0ELSR_0ELNSP_7ScaleInE1ELSS_1EEEEEENS4_6LayoutINS5_IJNSA_ILi2EEESB_SB_EEENS5_IJSB_NSA_ILi0EEESY_EEEEENS5_IJNS4_10UnderscoreES11_S11_EEEEENS4_23SM90_TMA_LOAD_MULTICASTENS4_14ComposedLayoutINS4_7SwizzleILi2ELi4ELi3EEENS4_18smem_ptr_flag_bitsILi16EEENSV_INS5_IJSC_SI_EEENS5_IJSI_SB_EEEEEEEvNS4_8identityENS4_13SM90_TMA_LOADES1D_vS1E_EENS_8epilogue10collective6detail29Sm90TmaWarpSpecializedAdapterINS1I_15DefaultEpilogueISK_SL_SL_NS1H_6thread17LinearCombinationISK_Li1EffLNS1M_9ScaleType4KindE0ELNS_15FloatRoundStyleE2ESK_EENS1_15EpilogueDefaultEEEEEvvEEEEvNT_6ParamsE,"a",@progbits
	.sectionflags	@""
	.align	4
.nv.constant0._ZN7cutlass13device_kernelINS_4gemm6kernel13GemmUniversalIN4cute5tupleIJiiiiEEENS1_10collective13CollectiveMmaINS1_34MainloopSm90TmaGmmaWarpSpecializedILi9ENS5_IJNS4_1CILi1EEENSA_ILi8EEESB_EEENS1_35KernelTmaWarpSpecializedCooperativeEEENS5_IJNSA_ILi128EEENSA_ILi256EEENSA_ILi32EEEEEENS_6half_tENS5_IJlSB_lEEESK_SL_NS4_8TiledMMAINS4_8MMA_AtomIJNS4_4SM904GMMA26MMA_64x256x16_F32F16F16_SSILNSP_5MajorE0ELSR_0ELNSP_7ScaleInE1ELSS_1EEEEEENS4_6LayoutINS5_IJNSA_ILi2EEESB_SB_EEENS5_IJSB_NSA_ILi0EEESY_EEEEENS5_IJNS4_10UnderscoreES11_S11_EEEEENS4_23SM90_TMA_LOAD_MULTICASTENS4_14ComposedLayoutINS4_7SwizzleILi2ELi4ELi3EEENS4_18smem_ptr_flag_bitsILi16EEENSV_INS5_IJSC_SI_EEENS5_IJSI_SB_EEEEEEEvNS4_8identityENS4_13SM90_TMA_LOADES1D_vS1E_EENS_8epilogue10collective6detail29Sm90TmaWarpSpecializedAdapterINS1I_15DefaultEpilogueISK_SL_SL_NS1H_6thread17LinearCombinationISK_Li1EffLNS1M_9ScaleType4KindE0ELNS_15FloatRoundStyleE2ESK_EENS1_15EpilogueDefaultEEEEEvvEEEEvNT_6ParamsE:
	.zero		1664


//--------------------- SYMBOLS --------------------------

	.type		.nv.reservedSmem.offset0,@object
	.size		.nv.reservedSmem.offset0,0x4
	.type		__assertfail,@function
